	.target	sm_90a

	.elftype	@"ET_EXEC"


//--------------------- .note.nv.tkinfo           --------------------------
	.section	.note.nv.tkinfo,"",@"SHT_NOTE"
	.sectionflags	@"SHF_NOTE_NV_TKINFO"
	.tkinfo
        /*0018*/ 	.word	0x00000002
        /*0030*/ 	.string	""
        /*0030*/ 	.string	"ptxas"
        /*0030*/ 	.string	"Cuda compilation tools, release 13.0, V13.0.88"
        /*0030*/ 	.string	"Build cuda_13.0.r13.0/compiler.36424714_0"
        /*0030*/ 	.string	"-v  -suppress-debug-info  -lineinfo  -arch sm_90a "



//--------------------- .note.nv.cuinfo           --------------------------
	.section	.note.nv.cuinfo,"",@"SHT_NOTE"
	.sectionflags	@"SHF_NOTE_NV_CUINFO"
        /*0018*/ 	.short	0x0002
        /*001a*/ 	.short	0x005a
        /*001c*/ 	.short	0x0082
	.zero		2


//--------------------- .nv.info                  --------------------------
	.section	.nv.info,"",@"SHT_CUDA_INFO"
	.align	4


	//----- nvinfo : EIATTR_REGCOUNT
	.align		4
        /*0000*/ 	.byte	0x04, 0x2f
        /*0002*/ 	.short	(.L_1 - .L_0)
	.align		4
.L_0:
        /*0004*/ 	.word	index@(gluon_wgmma)
        /*0008*/ 	.word	0x0000005a


	//----- nvinfo : EIATTR_FRAME_SIZE
	.align		4
.L_1:
        /*000c*/ 	.byte	0x04, 0x11
        /*000e*/ 	.short	(.L_3 - .L_2)
	.align		4
.L_2:
        /*0010*/ 	.word	index@(gluon_wgmma)
        /*0014*/ 	.word	0x00000000


	//----- nvinfo : EIATTR_MIN_STACK_SIZE
	.align		4
.L_3:
        /*0018*/ 	.byte	0x04, 0x12
        /*001a*/ 	.short	(.L_5 - .L_4)
	.align		4
.L_4:
        /*001c*/ 	.word	index@(gluon_wgmma)
        /*0020*/ 	.word	0x00000000
.L_5:


//--------------------- .nv.compat                --------------------------
	.section	.nv.compat,"",@"SHT_CUDA_COMPAT_INFO"
	.align	4
        /*0000*/ 	.byte	0x02, 0x09, 0x01, 0x00, 0x02, 0x02, 0x04, 0x00, 0x02, 0x05, 0x05, 0x00, 0x03, 0x07, 0x01, 0x01
        /*0010*/ 	.byte	0x02, 0x03, 0x03, 0x00, 0x02, 0x06, 0x01, 0x00, 0x04, 0x0b, 0x08, 0x00, 0x00, 0x00, 0x00, 0x00
        /*0020*/ 	.byte	0x00, 0x00, 0x00, 0x00


//--------------------- .nv.info.gluon_wgmma      --------------------------
	.section	.nv.info.gluon_wgmma,"",@"SHT_CUDA_INFO"
	.sectionflags	@""
	.align	4


	//----- nvinfo : EIATTR_CUDA_API_VERSION
	.align		4
        /*0000*/ 	.byte	0x04, 0x37
        /*0002*/ 	.short	(.L_7 - .L_6)
.L_6:
        /*0004*/ 	.word	0x00000082


	//----- nvinfo : EIATTR_KPARAM_INFO
	.align		4
.L_7:
        /*0008*/ 	.byte	0x04, 0x17
        /*000a*/ 	.short	(.L_9 - .L_8)
.L_8:
        /*000c*/ 	.word	0x00000000
        /*0010*/ 	.short	0x000a
        /*0012*/ 	.short	0x0048
        /*0014*/ 	.byte	0x00, 0xf4, 0x21, 0x00


	//----- nvinfo : EIATTR_KPARAM_INFO
	.align		4
.L_9:
        /*0018*/ 	.byte	0x04, 0x17
        /*001a*/ 	.short	(.L_11 - .L_10)
.L_10:
        /*001c*/ 	.word	0x00000000
        /*0020*/ 	.short	0x0009
        /*0022*/ 	.short	0x0040
        /*0024*/ 	.byte	0x00, 0xf4, 0x21, 0x00


	//----- nvinfo : EIATTR_KPARAM_INFO
	.align		4
.L_11:
        /*0028*/ 	.byte	0x04, 0x17
        /*002a*/ 	.short	(.L_13 - .L_12)
.L_12:
        /*002c*/ 	.word	0x00000000
        /*0030*/ 	.short	0x0008
        /*0032*/ 	.short	0x0038
        /*0034*/ 	.byte	0x00, 0xf0, 0x21, 0x00


	//----- nvinfo : EIATTR_KPARAM_INFO
	.align		4
.L_13:
        /*0038*/ 	.byte	0x04, 0x17
        /*003a*/ 	.short	(.L_15 - .L_14)
.L_14:
        /*003c*/ 	.word	0x00000000
        /*0040*/ 	.short	0x0007
        /*0042*/ 	.short	0x0030
        /*0044*/ 	.byte	0x00, 0xf0, 0x21, 0x00


	//----- nvinfo : EIATTR_KPARAM_INFO
	.align		4
.L_15:
        /*0048*/ 	.byte	0x04, 0x17
        /*004a*/ 	.short	(.L_17 - .L_16)
.L_16:
        /*004c*/ 	.word	0x00000000
        /*0050*/ 	.short	0x0006
        /*0052*/ 	.short	0x0028
        /*0054*/ 	.byte	0x00, 0xf0, 0x21, 0x00


	//----- nvinfo : EIATTR_KPARAM_INFO
	.align		4
.L_17:
        /*0058*/ 	.byte	0x04, 0x17
        /*005a*/ 	.short	(.L_19 - .L_18)
.L_18:
        /*005c*/ 	.word	0x00000000
        /*0060*/ 	.short	0x0005
        /*0062*/ 	.short	0x0020
        /*0064*/ 	.byte	0x00, 0xf0, 0x11, 0x00


	//----- nvinfo : EIATTR_KPARAM_INFO
	.align		4
.L_19:
        /*0068*/ 	.byte	0x04, 0x17
        /*006a*/ 	.short	(.L_21 - .L_20)
.L_20:
        /*006c*/ 	.word	0x00000000
        /*0070*/ 	.short	0x0004
        /*0072*/ 	.short	0x001c
        /*0074*/ 	.byte	0x00, 0xf0, 0x11, 0x00


	//----- nvinfo : EIATTR_KPARAM_INFO
	.align		4
.L_21:
        /*0078*/ 	.byte	0x04, 0x17
        /*007a*/ 	.short	(.L_23 - .L_22)
.L_22:
        /*007c*/ 	.word	0x00000000
        /*0080*/ 	.short	0x0003
        /*0082*/ 	.short	0x0018
        /*0084*/ 	.byte	0x00, 0xf0, 0x11, 0x00


	//----- nvinfo : EIATTR_KPARAM_INFO
	.align		4
.L_23:
        /*0088*/ 	.byte	0x04, 0x17
        /*008a*/ 	.short	(.L_25 - .L_24)
.L_24:
        /*008c*/ 	.word	0x00000000
        /*0090*/ 	.short	0x0002
        /*0092*/ 	.short	0x0010
        /*0094*/ 	.byte	0x00, 0xf4, 0x21, 0x00


	//----- nvinfo : EIATTR_KPARAM_INFO
	.align		4
.L_25:
        /*0098*/ 	.byte	0x04, 0x17
        /*009a*/ 	.short	(.L_27 - .L_26)
.L_26:
        /*009c*/ 	.word	0x00000000
        /*00a0*/ 	.short	0x0001
        /*00a2*/ 	.short	0x0008
        /*00a4*/ 	.byte	0x00, 0xf4, 0x21, 0x00


	//----- nvinfo : EIATTR_KPARAM_INFO
	.align		4
.L_27:
        /*00a8*/ 	.byte	0x04, 0x17
        /*00aa*/ 	.short	(.L_29 - .L_28)
.L_28:
        /*00ac*/ 	.word	0x00000000
        /*00b0*/ 	.short	0x0000
        /*00b2*/ 	.short	0x0000
        /*00b4*/ 	.byte	0x00, 0xf4, 0x21, 0x00


	//----- nvinfo : EIATTR_SPARSE_MMA_MASK
	.align		4
.L_29:
        /*00b8*/ 	.byte	0x03, 0x50
        /*00ba*/ 	.short	0x0000


	//----- nvinfo : EIATTR_MAXREG_COUNT
	.align		4
        /*00bc*/ 	.byte	0x03, 0x1b
        /*00be*/ 	.short	0x00ff


	//----- nvinfo : EIATTR_NUM_BARRIERS
	.align		4
        /*00c0*/ 	.byte	0x02, 0x4c
        /*00c2*/ 	.byte	0x01
	.zero		1


	//----- nvinfo : EIATTR_MERCURY_ISA_VERSION
	.align		4
        /*00c4*/ 	.byte	0x03, 0x5f
        /*00c6*/ 	.short	0x0101


	//----- nvinfo : EIATTR_INT_WARP_WIDE_INSTR_OFFSETS
	.align		4
        /*00c8*/ 	.byte	0x04, 0x31
        /*00ca*/ 	.short	(.L_31 - .L_30)


	//   ....[0]....
.L_30:
        /*00cc*/ 	.word	0x00001470


	//   ....[1]....
        /*00d0*/ 	.word	0x00001490


	//   ....[2]....
        /*00d4*/ 	.word	0x000014a0


	//   ....[3]....
        /*00d8*/ 	.word	0x000014b0


	//   ....[4]....
        /*00dc*/ 	.word	0x000015c0


	//   ....[5]....
        /*00e0*/ 	.word	0x000019a0


	//   ....[6]....
        /*00e4*/ 	.word	0x000019b0


	//   ....[7]....
        /*00e8*/ 	.word	0x00001a60


	//   ....[8]....
        /*00ec*/ 	.word	0x00001a70


	//   ....[9]....
        /*00f0*/ 	.word	0x000020c0


	//   ....[10]....
        /*00f4*/ 	.word	0x000020e0


	//----- nvinfo : EIATTR_COOP_GROUP_MASK_REGIDS
	.align		4
.L_31:
        /*00f8*/ 	.byte	0x04, 0x29
        /*00fa*/ 	.short	(.L_33 - .L_32)


	//   ....[0]....
.L_32:
        /*00fc*/ 	.word	0xffffffff


	//   ....[1]....
        /*0100*/ 	.word	0xffffffff


	//   ....[2]....
        /*0104*/ 	.word	0xffffffff


	//----- nvinfo : EIATTR_COOP_GROUP_INSTR_OFFSETS
	.align		4
.L_33:
        /*0108*/ 	.byte	0x04, 0x28
        /*010a*/ 	.short	(.L_35 - .L_34)


	//   ....[0]....
.L_34:
        /*010c*/ 	.word	0x00000160


	//   ....[1]....
        /*0110*/ 	.word	0x00000700


	//   ....[2]....
        /*0114*/ 	.word	0x00000cf0


	//----- nvinfo : EIATTR_MBARRIER_INSTR_OFFSETS
	.align		4
.L_35:
        /*0118*/ 	.byte	0x04, 0x39
        /*011a*/ 	.short	(.L_37 - .L_36)


	//   ....[0]....
.L_36:
        /*011c*/ 	.word	0x00001600
        /*0120*/ 	.word	0x000000ff
        /*0124*/ 	.word	0x00030000
        /*0128*/ 	.short	0x0100
        /*012a*/ 	.byte	0x24
	.zero		1


	//   ....[1]....
        /*012c*/ 	.word	0x00001630
        /*0130*/ 	.word	0x000000ff
        /*0134*/ 	.word	0x00030008
        /*0138*/ 	.short	0x0100
        /*013a*/ 	.byte	0x24
	.zero		1


	//   ....[2]....
        /*013c*/ 	.word	0x00001650
        /*0140*/ 	.word	0x000000ff
        /*0144*/ 	.word	0x00030010
        /*0148*/ 	.short	0x0100
        /*014a*/ 	.byte	0x24
	.zero		1


	//   ....[3]....
        /*014c*/ 	.word	0x00001680
        /*0150*/ 	.word	0x000000ff
        /*0154*/ 	.word	0x00030018
        /*0158*/ 	.short	0x0100
        /*015a*/ 	.byte	0x24
	.zero		1


	//   ....[4]....
        /*015c*/ 	.word	0x00001b10
        /*0160*/ 	.word	0x000000ff
        /*0164*/ 	.word	0x00030000
        /*0168*/ 	.short	0x010a
        /*016a*/ 	.byte	0x16
	.zero		1


	//   ....[5]....
        /*016c*/ 	.word	0x00002020
        /*0170*/ 	.word	0x000000ff
        /*0174*/ 	.word	0x00030000
        /*0178*/ 	.short	0x0108
        /*017a*/ 	.byte	0x24
	.zero		1


	//   ....[6]....
        /*017c*/ 	.word	0x00002180
        /*0180*/ 	.word	0x000000ff
        /*0184*/ 	.word	0x00030008
        /*0188*/ 	.short	0x0108
        /*018a*/ 	.byte	0x24
	.zero		1


	//   ....[7]....
        /*018c*/ 	.word	0x00002260
        /*0190*/ 	.word	0x000000ff
        /*0194*/ 	.word	0x00030010
        /*0198*/ 	.short	0x0108
        /*019a*/ 	.byte	0x24
	.zero		1


	//   ....[8]....
        /*019c*/ 	.word	0x000022e0
        /*01a0*/ 	.word	0x000000ff
        /*01a4*/ 	.word	0x00030018
        /*01a8*/ 	.short	0x0108
        /*01aa*/ 	.byte	0x24
	.zero		1


	//   ....[9]....
        /*01ac*/ 	.word	0x000023f0
        /*01b0*/ 	.word	0x000000ff
        /*01b4*/ 	.word	0x00030000
        /*01b8*/ 	.short	0x010a
        /*01ba*/ 	.byte	0x16
	.zero		1


	//----- nvinfo : EIATTR_NUM_MBARRIERS
	.align		4
.L_37:
        /*01bc*/ 	.byte	0x03, 0x38
        /*01be*/ 	.short	0x0004


	//----- nvinfo : EIATTR_EXIT_INSTR_OFFSETS
	.align		4
        /*01c0*/ 	.byte	0x04, 0x1c
        /*01c2*/ 	.short	(.L_39 - .L_38)


	//   ....[0]....
.L_38:
        /*01c4*/ 	.word	0x000023e0


	//----- nvinfo : EIATTR_REQNTID
	.align		4
.L_39:
        /*01c8*/ 	.byte	0x04, 0x10
        /*01ca*/ 	.short	(.L_41 - .L_40)
.L_40:
        /*01cc*/ 	.word	0x00000080
        /*01d0*/ 	.word	0x00000001
        /*01d4*/ 	.word	0x00000001


	//----- nvinfo : EIATTR_CRS_STACK_SIZE
	.align		4
.L_41:
        /*01d8*/ 	.byte	0x04, 0x1e
        /*01da*/ 	.short	(.L_43 - .L_42)
.L_42:
        /*01dc*/ 	.word	0x00000000


	//----- nvinfo : EIATTR_CBANK_PARAM_SIZE
	.align		4
.L_43:
        /*01e0*/ 	.byte	0x03, 0x19
        /*01e2*/ 	.short	0x0050


	//----- nvinfo : EIATTR_PARAM_CBANK
	.align		4
        /*01e4*/ 	.byte	0x04, 0x0a
        /*01e6*/ 	.short	(.L_45 - .L_44)
	.align		4
.L_44:
        /*01e8*/ 	.word	index@(.nv.constant0.gluon_wgmma)
        /*01ec*/ 	.short	0x0210
        /*01ee*/ 	.short	0x0050


	//----- nvinfo : EIATTR_SW_WAR
	.align		4
.L_45:
        /*01f0*/ 	.byte	0x04, 0x36
        /*01f2*/ 	.short	(.L_47 - .L_46)
.L_46:
        /*01f4*/ 	.word	0x00000008
.L_47:


//--------------------- .nv.callgraph             --------------------------
	.section	.nv.callgraph,"",@"SHT_CUDA_CALLGRAPH"
	.align	4
	.sectionentsize	8
	.align		4
        /*0000*/ 	.word	0x00000000
	.align		4
        /*0004*/ 	.word	0xffffffff
	.align		4
        /*0008*/ 	.word	0x00000000
	.align		4
        /*000c*/ 	.word	0xfffffffe
	.align		4
        /*0010*/ 	.word	0x00000000
	.align		4
        /*0014*/ 	.word	0xfffffffd
	.align		4
        /*0018*/ 	.word	0x00000000
	.align		4
        /*001c*/ 	.word	0xfffffffc


//--------------------- .text.gluon_wgmma         --------------------------
	.section	.text.gluon_wgmma,"ax",@progbits
	.align	128
        .global         gluon_wgmma
        .type           gluon_wgmma,@function
        .size           gluon_wgmma,(.L_x_52 - gluon_wgmma)
        .other          gluon_wgmma,@"STO_CUDA_ENTRY STV_DEFAULT"
gluon_wgmma:
.text.gluon_wgmma:
[----:B------:R-:W-:Y:S01]  /*0000*/  LDC R1, c[0x0][0x28] ;  /* 0x00000a00ff017b82 */ /* 0x000fe20000000800 */
[----:B------:R-:W1:Y:S07]  /*0010*/  S2R R0, SR_TID.X ;  /* 0x0000000000007919 */ /* 0x000e6e0000002100 */
[----:B------:R-:W2:Y:S01]  /*0020*/  S2UR UR4, SR_CgaCtaId ;  /* 0x00000000000479c3 */ /* 0x000ea20000008800 */
[----:B------:R-:W-:Y:S01]  /*0030*/  UMOV UR36, 0x400 ;  /* 0x0000040000247882 */ /* 0x000fe20000000000 */
[----:B------:R-:W-:Y:S01]  /*0040*/  ULDC UR6, c[0x0][0xc] ;  /* 0x0000030000067ab9 */ /* 0x000fe20000000800 */
[----:B------:R-:W-:Y:S01]  /*0050*/  ULDC.64 UR38, c[0x0][0x250] ;  /* 0x0000940000267ab9 */ /* 0x000fe20000000a00 */
[----:B------:R-:W-:Y:S01]  /*0060*/  UMOV UR55, URZ ;  /* 0x0000003f00377c82 */ /* 0x000fe20008000000 */
[----:B------:R-:W-:Y:S03]  /*0070*/  BSSY B0, `(.L_x_0) ;  /* 0x000001e000007945 */ /* 0x000fe60003800000 */
[----:B------:R-:W3:Y:S08]  /*0080*/  LDC R3, c[0x0][0x228] ;  /* 0x00008a00ff037b82 */ /* 0x000ef00000000800 */
[----:B------:R-:W4:Y:S08]  /*0090*/  LDC R9, c[0x0][0x230] ;  /* 0x00008c00ff097b82 */ /* 0x000f300000000800 */
[----:B------:R-:W-:Y:S01]  /*00a0*/  S2UR UR53, SR_CTAID.Y ;  /* 0x00000000003579c3 */ /* 0x000fe20000002600 */
[----:B--2---:R-:W-:-:S03]  /*00b0*/  ULEA UR36, UR4, UR36, 0x18 ;  /* 0x0000002404247291 */ /* 0x004fc6000f8ec03f */
[----:B------:R-:W-:Y:S01]  /*00c0*/  ULDC UR4, c[0x0][0x10] ;  /* 0x0000040000047ab9 */ /* 0x000fe20000000800 */
[----:B-1----:R-:W-:-:S03]  /*00d0*/  LOP3.LUT R2, R0, 0x7f, RZ, 0xc0, !PT ;  /* 0x0000007f00027812 */ /* 0x002fc600078ec0ff */
[----:B------:R-:W1:Y:S01]  /*00e0*/  S2UR UR5, SR_CTAID.Z ;  /* 0x00000000000579c3 */ /* 0x000e620000002700 */
[----:B---3--:R-:W-:Y:S01]  /*00f0*/  VIADD R3, R3, 0xffffffff ;  /* 0xffffffff03037836 */ /* 0x008fe20000000000 */
[C---:B------:R-:W-:Y:S02]  /*0100*/  ISETP.GE.U32.AND P0, PT, R2.reuse, 0x20, PT ;  /* 0x000000200200780c */ /* 0x040fe40003f06070 */
[C---:B------:R-:W-:Y:S02]  /*0110*/  ISETP.NE.U32.AND P2, PT, R2.reuse, RZ, PT ;  /* 0x000000ff0200720c */ /* 0x040fe40003f45070 */
[----:B------:R-:W-:Y:S02]  /*0120*/  LEA R12, R2, UR36, 0x2 ;  /* 0x00000024020c7c11 */ /* 0x000fe4000f8e10ff */
[----:B------:R-:W2:Y:S01]  /*0130*/  S2UR UR54, SR_CTAID.X ;  /* 0x00000000003679c3 */ /* 0x000ea20000002500 */
[----:B----4-:R-:W-:-:S06]  /*0140*/  VIADD R8, R9, 0xffffffff ;  /* 0xffffffff09087836 */ /* 0x010fcc0000000000 */
[----:B------:R3:W-:Y:S01]  /*0150*/  @!P0 STS [R12], RZ ;  /* 0x000000ff0c008388 */ /* 0x0007e20000000800 */
[----:B------:R-:W-:-:S03]  /*0160*/  NOP ;  /* 0x0000000000007918 */ /* 0x000fc60000000000 */
[----:B------:R3:W-:Y:S01]  /*0170*/  @!P2 STS [UR36+0x24], R3 ;  /* 0x00002403ff00a988 */ /* 0x0007e20008000824 */
[----:B-1----:R-:W-:-:S03]  /*0180*/  UIMAD UR4, UR5, UR4, UR53 ;  /* 0x00000004050472a4 */ /* 0x002fc6000f8e0235 */
[----:B------:R3:W-:Y:S01]  /*0190*/  @!P2 STS [UR36+0x20], R8 ;  /* 0x00002008ff00a988 */ /* 0x0007e20008000824 */
[----:B--2---:R-:W-:-:S04]  /*01a0*/  UIMAD UR4, UR4, UR6, UR54 ;  /* 0x00000006040472a4 */ /* 0x004fc8000f8e0236 */
[----:B------:R-:W-:-:S04]  /*01b0*/  UIMAD UR8, UR4, 0x180, URZ ;  /* 0x00000180040878a4 */ /* 0x000fc8000f8e023f */
[----:B------:R-:W-:-:S04]  /*01c0*/  UIADD3 UR4, UP0, UR8, UR38, URZ ;  /* 0x0000002608047290 */ /* 0x000fc8000ff1e03f */
[----:B------:R-:W-:Y:S01]  /*01d0*/  ULEA.HI.X.SX32 UR5, UR8, UR39, 0x1, UP0 ;  /* 0x0000002708057291 */ /* 0x000fe200080f0e3f */
[----:B---3--:R-:W-:Y:S11]  /*01e0*/  @P2 BRA `(.L_x_1) ;  /* 0x0000000000182947 */ /* 0x008ff60003800000 */
[----:B------:R-:W1:Y:S01]  /*01f0*/  LDS R4, [UR36+0x8] ;  /* 0x00000824ff047984 */ /* 0x000e620008000800 */
[----:B------:R-:W2:Y:S01]  /*0200*/  LDC.64 R6, c[0x0][0x210] ;  /* 0x00008400ff067b82 */ /* 0x000ea20000000a00 */
[----:B------:R-:W-:Y:S02]  /*0210*/  IMAD.MOV.U32 R5, RZ, RZ, 0x70 ;  /* 0x00000070ff057424 */ /* 0x000fe400078e00ff */
[----:B--2---:R2:W-:Y:S03]  /*0220*/  STS.64 [UR36], R6 ;  /* 0x00000006ff007988 */ /* 0x0045e60008000a24 */
[----:B-1----:R-:W-:-:S05]  /*0230*/  LOP3.LUT R4, R4, 0x10, R5, 0xd8, !PT ;  /* 0x0000001004047812 */ /* 0x002fca00078ed805 */
[----:B------:R2:W-:Y:S02]  /*0240*/  STS [UR36+0x8], R4 ;  /* 0x00000804ff007988 */ /* 0x0005e40008000824 */
.L_x_1:
[----:B------:R-:W-:Y:S05]  /*0250*/  BSYNC B0 ;  /* 0x0000000000007941 */ /* 0x000fea0003800000 */
.L_x_0:
[----:B------:R-:W-:Y:S04]  /*0260*/  BSSY B0, `(.L_x_2) ;  /* 0x000000a000007945 */ /* 0x000fe80003800000 */
[----:B------:R-:W-:Y:S05]  /*0270*/  @P2 BRA `(.L_x_3) ;  /* 0x0000000000202947 */ /* 0x000fea0003800000 */
[----:B--2---:R-:W1:Y:S01]  /*0280*/  LDS R4, [UR36+0x34] ;  /* 0x00003424ff047984 */ /* 0x004e620008000800 */
[----:B------:R-:W-:Y:S02]  /*0290*/  IMAD.MOV.U32 R5, RZ, RZ, 0x3f000000 ;  /* 0x3f000000ff057424 */ /* 0x000fe400078e00ff */
[----:B------:R-:W-:Y:S01]  /*02a0*/  @!P2 IMAD.MOV.U32 R6, RZ, RZ, 0x7f ;  /* 0x0000007fff06a424 */ /* 0x000fe200078e00ff */
[----:B------:R-:W2:Y:S02]  /*02b0*/  @!P2 LDS R7, [UR36+0x38] ;  /* 0x00003824ff07a984 */ /* 0x000ea40008000800 */
[----:B-1----:R-:W-:Y:S02]  /*02c0*/  LOP3.LUT R4, R4, 0xff000000, R5, 0xb8, !PT ;  /* 0xff00000004047812 */ /* 0x002fe400078eb805 */
[----:B--2---:R-:W-:-:S03]  /*02d0*/  @!P2 LOP3.LUT R5, R7, 0xff, R6, 0xb8, !PT ;  /* 0x000000ff0705a812 */ /* 0x004fc600078eb806 */
[----:B------:R1:W-:Y:S04]  /*02e0*/  STS [UR36+0x34], R4 ;  /* 0x00003404ff007988 */ /* 0x0003e80008000824 */
[----:B------:R1:W-:Y:S02]  /*02f0*/  @!P2 STS [UR36+0x38], R5 ;  /* 0x00003805ff00a988 */ /* 0x0003e40008000824 */
.L_x_3:
[----:B------:R-:W-:Y:S05]  /*0300*/  BSYNC B0 ;  /* 0x0000000000007941 */ /* 0x000fea0003800000 */
.L_x_2:
[----:B------:R-:W-:Y:S04]  /*0310*/  BSSY B0, `(.L_x_4) ;  /* 0x000000e000007945 */ /* 0x000fe80003800000 */
[----:B------:R-:W-:Y:S05]  /*0320*/  @P2 BRA `(.L_x_5) ;  /* 0x0000000000302947 */ /* 0x000fea0003800000 */
[----:B-1----:R-:W1:Y:S01]  /*0330*/  LDS R5, [UR36+0x34] ;  /* 0x00003424ff057984 */ /* 0x002e620008000800 */
[----:B--2---:R-:W2:Y:S03]  /*0340*/  LDC.64 R6, c[0x0][0x238] ;  /* 0x00008e00ff067b82 */ /* 0x004ea60000000a00 */
[----:B------:R-:W3:Y:S01]  /*0350*/  LDS R4, [UR36+0x1c] ;  /* 0x00001c24ff047984 */ /* 0x000ee20008000800 */
[C---:B--2---:R-:W-:Y:S01]  /*0360*/  SHF.L.U64.HI R7, R6.reuse, 0x1, R7 ;  /* 0x0000000106077819 */ /* 0x044fe20000010207 */
[----:B------:R-:W-:-:S03]  /*0370*/  IMAD.SHL.U32 R6, R6, 0x2, RZ ;  /* 0x0000000206067824 */ /* 0x000fc600078e00ff */
[--C-:B------:R-:W-:Y:S02]  /*0380*/  SHF.R.U32.HI R11, RZ, 0x4, R7.reuse ;  /* 0x00000004ff0b7819 */ /* 0x100fe40000011607 */
[----:B------:R-:W-:-:S05]  /*0390*/  SHF.R.U64 R6, R6, 0x4, R7 ;  /* 0x0000000406067819 */ /* 0x000fca0000001207 */
[----:B------:R4:W-:Y:S01]  /*03a0*/  STS [UR36+0xc], R6 ;  /* 0x00000c06ff007988 */ /* 0x0009e20008000824 */
[----:B-1----:R-:W-:Y:S02]  /*03b0*/  LOP3.LUT R5, R5, 0x7, RZ, 0xb8, !PT ;  /* 0x0000000705057812 */ /* 0x002fe400078eb8ff */
[----:B---3--:R-:W-:-:S03]  /*03c0*/  LOP3.LUT R4, R4, 0xf, R11, 0xb8, !PT ;  /* 0x0000000f04047812 */ /* 0x008fc600078eb80b */
[----:B------:R4:W-:Y:S04]  /*03d0*/  STS [UR36+0x34], R5 ;  /* 0x00003405ff007988 */ /* 0x0009e80008000824 */
[----:B------:R4:W-:Y:S02]  /*03e0*/  STS [UR36+0x1c], R4 ;  /* 0x00001c04ff007988 */ /* 0x0009e40008000824 */
.L_x_5:
[----:B------:R-:W-:Y:S05]  /*03f0*/  BSYNC B0 ;  /* 0x0000000000007941 */ /* 0x000fea0003800000 */
.L_x_4:
[----:B------:R-:W-:Y:S04]  /*0400*/  BSSY B1, `(.L_x_6) ;  /* 0x000001a000017945 */ /* 0x000fe80003800000 */
[----:B------:R-:W-:Y:S04]  /*0410*/  BSSY B0, `(.L_x_7) ;  /* 0x0000015000007945 */ /* 0x000fe80003800000 */
[----:B------:R-:W-:Y:S05]  /*0420*/  @P2 BRA `(.L_x_8) ;  /* 0x0000000000202947 */ /* 0x000fea0003800000 */
[----:B-12-4-:R-:W1:Y:S02]  /*0430*/  LDS R4, [UR36+0x34] ;  /* 0x00003424ff047984 */ /* 0x016e640008000800 */
[----:B-1----:R-:W-:-:S05]  /*0440*/  LOP3.LUT R4, R4, 0x38, RZ, 0xb8, !PT ;  /* 0x0000003804047812 */ /* 0x002fca00078eb8ff */
[----:B------:R1:W-:Y:S01]  /*0450*/  STS [UR36+0x34], R4 ;  /* 0x00003404ff007988 */ /* 0x0003e20008000824 */
[----:B------:R-:W-:Y:S05]  /*0460*/  @P2 BRA `(.L_x_9) ;  /* 0x0000000000202947 */ /* 0x000fea0003800000 */
[----:B-1----:R-:W1:Y:S01]  /*0470*/  LDS R4, [UR36+0x8] ;  /* 0x00000824ff047984 */ /* 0x002e620008000800 */
[----:B------:R-:W-:-:S05]  /*0480*/  IMAD.MOV.U32 R5, RZ, RZ, 0x780 ;  /* 0x00000780ff057424 */ /* 0x000fca00078e00ff */
[----:B-1----:R-:W-:-:S05]  /*0490*/  LOP3.LUT R4, R4, 0x500, R5, 0xd8, !PT ;  /* 0x0000050004047812 */ /* 0x002fca00078ed805 */
[----:B------:R3:W-:Y:S02]  /*04a0*/  STS [UR36+0x8], R4 ;  /* 0x00000804ff007988 */ /* 0x0007e40008000824 */
.L_x_8:
[----:B------:R-:W-:Y:S05]  /*04b0*/  @P2 BRA `(.L_x_10) ;  /* 0x0000000000282947 */ /* 0x000fea0003800000 */
[----:B-1234-:R-:W1:Y:S02]  /*04c0*/  LDS R4, [UR36+0x8] ;  /* 0x00000824ff047984 */ /* 0x01ee640008000800 */
[----:B-1----:R-:W-:-:S05]  /*04d0*/  LOP3.LUT R4, R4, 0x1800, RZ, 0xb8, !PT ;  /* 0x0000180004047812 */ /* 0x002fca00078eb8ff */
[----:B------:R2:W-:Y:S02]  /*04e0*/  STS [UR36+0x8], R4 ;  /* 0x00000804ff007988 */ /* 0x0005e40008000824 */
.L_x_9:
[----:B------:R-:W-:Y:S05]  /*04f0*/  @P2 BREAK B0 ;  /* 0x0000000000002942 */ /* 0x000fea0003800000 */
[----:B------:R-:W-:Y:S05]  /*0500*/  @P2 BRA `(.L_x_11) ;  /* 0x0000000000242947 */ /* 0x000fea0003800000 */
[----:B------:R-:W3:Y:S01]  /*0510*/  LDS R5, [UR36+0x8] ;  /* 0x00000824ff057984 */ /* 0x000ee20008000800 */
[----:B-12---:R-:W-:-:S05]  /*0520*/  IMAD.MOV.U32 R4, RZ, RZ, 0x6000 ;  /* 0x00006000ff047424 */ /* 0x006fca00078e00ff */
[----:B---3--:R-:W-:-:S04]  /*0530*/  LOP3.LUT R4, R5, 0x6000, R4, 0xd8, !PT ;  /* 0x0000600005047812 */ /* 0x008fc800078ed804 */
[----:B------:R-:W-:-:S05]  /*0540*/  LOP3.LUT R4, R4, 0x400000, RZ, 0xb8, !PT ;  /* 0x0040000004047812 */ /* 0x000fca00078eb8ff */
[----:B------:R5:W-:Y:S02]  /*0550*/  STS [UR36+0x8], R4 ;  /* 0x00000804ff007988 */ /* 0x000be40008000824 */
.L_x_10:
[----:B------:R-:W-:Y:S05]  /*0560*/  BSYNC B0 ;  /* 0x0000000000007941 */ /* 0x000fea0003800000 */
.L_x_7:
[----:B-12345:R-:W1:Y:S02]  /*0570*/  @!P2 LDS R4, [UR36+0x8] ;  /* 0x00000824ff04a984 */ /* 0x03ee640008000800 */
[----:B-1----:R-:W-:-:S05]  /*0580*/  @!P2 LOP3.LUT R4, R4, 0x8000, RZ, 0xb8, !PT ;  /* 0x000080000404a812 */ /* 0x002fca00078eb8ff */
[----:B------:R3:W-:Y:S02]  /*0590*/  @!P2 STS [UR36+0x8], R4 ;  /* 0x00000804ff00a988 */ /* 0x0007e40008000824 */
.L_x_11:
[----:B------:R-:W-:Y:S05]  /*05a0*/  BSYNC B1 ;  /* 0x0000000000017941 */ /* 0x000fea0003800000 */
.L_x_6:
[----:B------:R-:W-:Y:S05]  /*05b0*/  WARPSYNC.ALL ;  /* 0x0000000000007948 */ /* 0x000fea0003800000 */
[----:B------:R-:W-:Y:S05]  /*05c0*/  @P0 BRA `(.L_x_12) ;  /* 0x0000000000280947 */ /* 0x000fea0003800000 */
[----:B-123--:R-:W1:Y:S01]  /*05d0*/  S2R R4, SR_LANEID ;  /* 0x0000000000047919 */ /* 0x00ee620000000000 */
[----:B------:R-:W-:Y:S05]  /*05e0*/  WARPSYNC.ALL ;  /* 0x0000000000007948 */ /* 0x000fea0003800000 */
[----:B-1----:R-:W-:-:S05]  /*05f0*/  IMAD.SHL.U32 R6, R4, 0x4, RZ ;  /* 0x0000000404067824 */ /* 0x002fca00078e00ff */
[----:B------:R-:W1:Y:S01]  /*0600*/  LDS R7, [R6+UR36] ;  /* 0x0000002406077984 */ /* 0x000e620008000800 */
[----:B------:R-:W-:-:S05]  /*0610*/  IADD3 R4, P1, R6, UR4, RZ ;  /* 0x0000000406047c10 */ /* 0x000fca000ff3e0ff */
[----:B------:R-:W-:-:S05]  /*0620*/  IMAD.X R5, RZ, RZ, UR5, P1 ;  /* 0x00000005ff057e24 */ /* 0x000fca00088e06ff */
[----:B-1----:R4:W5:Y:S01]  /*0630*/  ATOMG.E.EXCH.STRONG.GPU PT, RZ, [R4], R7 ;  /* 0x0000000704ff73a8 */ /* 0x00296200041ee100 */
[----:B------:R-:W-:-:S04]  /*0640*/  DEPBAR {5,4,3,2,1,0} ;  /* 0x0000003f0000791a */ /* 0x000fc80000000000 */
[----:B------:R4:W-:Y:S01]  /*0650*/  UTMACCTL.IV [UR4] ;  /* 0x00000000040079b9 */ /* 0x0009e20008000000 */
[----:B------:R-:W-:Y:S01]  /*0660*/  NOP ;  /* 0x0000000000007918 */ /* 0x000fe20000000000 */
.L_x_12:
[----:B------:R-:W-:Y:S05]  /*0670*/  @P0 BRA `(.L_x_13) ;  /* 0x00000000000c0947 */ /* 0x000fea0003800000 */
[----:B------:R0:W-:Y:S01]  /*0680*/  UTMACMDFLUSH ;  /* 0x00000000000079b7 */ /* 0x0001e20000000000 */
[----:B------:R-:W-:Y:S05]  /*0690*/  @P0 BRA `(.L_x_13) ;  /* 0x0000000000040947 */ /* 0x000fea0003800000 */
[----:B------:R-:W-:-:S04]  /*06a0*/  DEPBAR.LE SB0, 0x0 ;  /* 0x000080000000791a */ /* 0x000fc80000000000 */
.L_x_13:
[----:B------:R-:W-:Y:S05]  /*06b0*/  WARPSYNC.ALL ;  /* 0x0000000000007948 */ /* 0x000fea0003800000 */
[----:B-----5:R-:W-:Y:S06]  /*06c0*/  BAR.SYNC.DEFER_BLOCKING 0x0 ;  /* 0x0000000000007b1d */ /* 0x020fec0000010000 */
[----:B------:R-:W-:Y:S02]  /*06d0*/  BSSY B1, `(.L_x_14) ;  /* 0x000000b000017945 */ /* 0x000fe40003800000 */
[----:B------:R-:W-:Y:S06]  /*06e0*/  BAR.SYNC.DEFER_BLOCKING 0x0 ;  /* 0x0000000000007b1d */ /* 0x000fec0000010000 */
[----:B------:R5:W-:Y:S01]  /*06f0*/  @!P0 STS [R12], RZ ;  /* 0x000000ff0c008388 */ /* 0x000be20000000800 */
[----:B------:R-:W-:Y:S01]  /*0700*/  NOP ;  /* 0x0000000000007918 */ /* 0x000fe20000000000 */
[----:B------:R-:W-:Y:S05]  /*0710*/  @P2 BRA `(.L_x_15) ;  /* 0x0000000000182947 */ /* 0x000fea0003800000 */
[----:B-1234-:R-:W1:Y:S01]  /*0720*/  LDS R4, [UR36+0x8] ;  /* 0x00000824ff047984 */ /* 0x01ee620008000800 */
[----:B------:R-:W2:Y:S01]  /*0730*/  LDC.64 R6, c[0x0][0x218] ;  /* 0x00008600ff067b82 */ /* 0x000ea20000000a00 */
[----:B------:R-:W-:Y:S02]  /*0740*/  IMAD.MOV.U32 R5, RZ, RZ, 0x70 ;  /* 0x00000070ff057424 */ /* 0x000fe400078e00ff */
[----:B--2---:R2:W-:Y:S03]  /*0750*/  STS.64 [UR36], R6 ;  /* 0x00000006ff007988 */ /* 0x0045e60008000a24 */
[----:B-1----:R-:W-:-:S05]  /*0760*/  LOP3.LUT R4, R4, 0x10, R5, 0xd8, !PT ;  /* 0x0000001004047812 */ /* 0x002fca00078ed805 */
[----:B------:R2:W-:Y:S02]  /*0770*/  STS [UR36+0x8], R4 ;  /* 0x00000804ff007988 */ /* 0x0005e40008000824 */
.L_x_15:
[----:B----4-:R-:W-:Y:S05]  /*0780*/  BSYNC B1 ;  /* 0x0000000000017941 */ /* 0x010fea0003800000 */
.L_x_14:
[----:B------:R-:W-:Y:S04]  /*0790*/  BSSY B2, `(.L_x_16) ;  /* 0x000000f000027945 */ /* 0x000fe80003800000 */
[----:B------:R-:W-:Y:S04]  /*07a0*/  BSSY B1, `(.L_x_17) ;  /* 0x000000c000017945 */ /* 0x000fe80003800000 */
[----:B------:R-:W-:Y:S05]  /*07b0*/  @P2 BRA `(.L_x_18) ;  /* 0x0000000000282947 */ /* 0x000fea0003800000 */
[----:B-123--:R-:W1:Y:S01]  /*07c0*/  LDS R4, [UR36+0x34] ;  /* 0x00003424ff047984 */ /* 0x00ee620008000800 */
[----:B------:R-:W-:Y:S01]  /*07d0*/  IMAD.MOV.U32 R5, RZ, RZ, 0x3f000000 ;  /* 0x3f000000ff057424 */ /* 0x000fe200078e00ff */
[----:B------:R-:W-:Y:S05]  /*07e0*/  @P2 BREAK B1 ;  /* 0x0000000000012942 */ /* 0x000fea0003800000 */
[----:B-1----:R-:W-:-:S05]  /*07f0*/  LOP3.LUT R4, R4, 0xff000000, R5, 0xb8, !PT ;  /* 0xff00000004047812 */ /* 0x002fca00078eb805 */
[----:B------:R1:W-:Y:S01]  /*0800*/  STS [UR36+0x34], R4 ;  /* 0x00003404ff007988 */ /* 0x0003e20008000824 */
[----:B------:R-:W-:Y:S05]  /*0810*/  @P2 BRA `(.L_x_19) ;  /* 0x0000000000182947 */ /* 0x000fea0003800000 */
[----:B------:R-:W2:Y:S01]  /*0820*/  LDS R5, [UR36+0x38] ;  /* 0x00003824ff057984 */ /* 0x000ea20008000800 */
[----:B-1----:R-:W-:-:S05]  /*0830*/  IMAD.MOV.U32 R4, RZ, RZ, 0x3f ;  /* 0x0000003fff047424 */ /* 0x002fca00078e00ff */
[----:B--2---:R-:W-:-:S05]  /*0840*/  LOP3.LUT R4, R5, 0xff, R4, 0xb8, !PT ;  /* 0x000000ff05047812 */ /* 0x004fca00078eb804 */
[----:B------:R4:W-:Y:S02]  /*0850*/  STS [UR36+0x38], R4 ;  /* 0x00003804ff007988 */ /* 0x0009e40008000824 */
.L_x_18:
[----:B------:R-:W-:Y:S05]  /*0860*/  BSYNC B1 ;  /* 0x0000000000017941 */ /* 0x000fea0003800000 */
.L_x_17:
[----:B------:R1:W-:Y:S02]  /*0870*/  @!P2 STS [UR36+0x20], R8 ;  /* 0x00002008ff00a988 */ /* 0x0003e40008000824 */
.L_x_19:
[----:B------:R-:W-:Y:S05]  /*0880*/  BSYNC B2 ;  /* 0x0000000000027941 */ /* 0x000fea0003800000 */
.L_x_16:
[----:B------:R-:W-:Y:S05]  /*0890*/  WARPSYNC.ALL ;  /* 0x0000000000007948 */ /* 0x000fea0003800000 */
[----:B--2---:R-:W2:Y:S01]  /*08a0*/  LDC R6, c[0x0][0x22c] ;  /* 0x00008b00ff067b82 */ /* 0x004ea20000000800 */
[----:B------:R-:W-:Y:S01]  /*08b0*/  BSSY B2, `(.L_x_20) ;  /* 0x0000010000027945 */ /* 0x000fe20003800000 */
[----:B--2---:R-:W-:-:S05]  /*08c0*/  VIADD R6, R6, 0xffffffff ;  /* 0xffffffff06067836 */ /* 0x004fca0000000000 */
[----:B------:R2:W-:Y:S01]  /*08d0*/  @!P2 STS [UR36+0x24], R6 ;  /* 0x00002406ff00a988 */ /* 0x0005e20008000824 */
[----:B------:R-:W-:Y:S05]  /*08e0*/  @P2 BRA `(.L_x_21) ;  /* 0x0000000000302947 */ /* 0x000fea0003800000 */
[----:B------:R-:W2:Y:S01]  /*08f0*/  LDS R5, [UR36+0x34] ;  /* 0x00003424ff057984 */ /* 0x000ea20008000800 */
[----:B------:R-:W2:Y:S03]  /*0900*/  LDC.64 R10, c[0x0][0x240] ;  /* 0x00009000ff0a7b82 */ /* 0x000ea60000000a00 */
[----:B-1-34-:R-:W1:Y:S01]  /*0910*/  LDS R4, [UR36+0x1c] ;  /* 0x00001c24ff047984 */ /* 0x01ae620008000800 */
[C---:B--2---:R-:W-:Y:S01]  /*0920*/  SHF.L.U64.HI R8, R10.reuse, 0x1, R11 ;  /* 0x000000010a087819 */ /* 0x044fe2000001020b */
[----:B------:R-:W-:-:S03]  /*0930*/  IMAD.SHL.U32 R7, R10, 0x2, RZ ;  /* 0x000000020a077824 */ /* 0x000fc600078e00ff */
[--C-:B------:R-:W-:Y:S02]  /*0940*/  SHF.R.U32.HI R11, RZ, 0x4, R8.reuse ;  /* 0x00000004ff0b7819 */ /* 0x100fe40000011608 */
[----:B------:R-:W-:-:S05]  /*0950*/  SHF.R.U64 R7, R7, 0x4, R8 ;  /* 0x0000000407077819 */ /* 0x000fca0000001208 */
[----:B------:R2:W-:Y:S01]  /*0960*/  STS [UR36+0xc], R7 ;  /* 0x00000c07ff007988 */ /* 0x0005e20008000824 */
[----:B------:R-:W-:Y:S02]  /*0970*/  LOP3.LUT R5, R5, 0x7, RZ, 0xb8, !PT ;  /* 0x0000000705057812 */ /* 0x000fe400078eb8ff */
[----:B-1----:R-:W-:-:S03]  /*0980*/  LOP3.LUT R4, R4, 0xf, R11, 0xb8, !PT ;  /* 0x0000000f04047812 */ /* 0x002fc600078eb80b */
[----:B------:R2:W-:Y:S04]  /*0990*/  STS [UR36+0x34], R5 ;  /* 0x00003405ff007988 */ /* 0x0005e80008000824 */
[----:B------:R2:W-:Y:S02]  /*09a0*/  STS [UR36+0x1c], R4 ;  /* 0x00001c04ff007988 */ /* 0x0005e40008000824 */
.L_x_21:
[----:B------:R-:W-:Y:S05]  /*09b0*/  BSYNC B2 ;  /* 0x0000000000027941 */ /* 0x000fea0003800000 */
.L_x_20:
[----:B------:R-:W-:Y:S04]  /*09c0*/  BSSY B3, `(.L_x_22) ;  /* 0x000001a000037945 */ /* 0x000fe80003800000 */
[----:B------:R-:W-:Y:S04]  /*09d0*/  BSSY B2, `(.L_x_23) ;  /* 0x0000015000027945 */ /* 0x000fe80003800000 */
[----:B------:R-:W-:Y:S05]  /*09e0*/  @P2 BRA `(.L_x_24) ;  /* 0x0000000000202947 */ /* 0x000fea0003800000 */
[----:B-1234-:R-:W1:Y:S02]  /*09f0*/  LDS R4, [UR36+0x34] ;  /* 0x00003424ff047984 */ /* 0x01ee640008000800 */
[----:B-1----:R-:W-:-:S05]  /*0a00*/  LOP3.LUT R4, R4, 0x38, RZ, 0xb8, !PT ;  /* 0x0000003804047812 */ /* 0x002fca00078eb8ff */
[----:B------:R1:W-:Y:S01]  /*0a10*/  STS [UR36+0x34], R4 ;  /* 0x00003404ff007988 */ /* 0x0003e20008000824 */
[----:B------:R-:W-:Y:S05]  /*0a20*/  @P2 BRA `(.L_x_25) ;  /* 0x0000000000202947 */ /* 0x000fea0003800000 */
[----:B-1----:R-:W1:Y:S01]  /*0a30*/  LDS R4, [UR36+0x8] ;  /* 0x00000824ff047984 */ /* 0x002e620008000800 */
[----:B------:R-:W-:-:S05]  /*0a40*/  IMAD.MOV.U32 R5, RZ, RZ, 0x780 ;  /* 0x00000780ff057424 */ /* 0x000fca00078e00ff */
[----:B-1----:R-:W-:-:S05]  /*0a50*/  LOP3.LUT R4, R4, 0x500, R5, 0xd8, !PT ;  /* 0x0000050004047812 */ /* 0x002fca00078ed805 */
[----:B------:R1:W-:Y:S02]  /*0a60*/  STS [UR36+0x8], R4 ;  /* 0x00000804ff007988 */ /* 0x0003e40008000824 */
.L_x_24:
[----:B------:R-:W-:Y:S05]  /*0a70*/  @P2 BRA `(.L_x_26) ;  /* 0x0000000000282947 */ /* 0x000fea0003800000 */
[----:B-1234-:R-:W1:Y:S02]  /*0a80*/  LDS R4, [UR36+0x8] ;  /* 0x00000824ff047984 */ /* 0x01ee640008000800 */
[----:B-1----:R-:W-:-:S05]  /*0a90*/  LOP3.LUT R4, R4, 0x1800, RZ, 0xb8, !PT ;  /* 0x0000180004047812 */ /* 0x002fca00078eb8ff */
[----:B------:R2:W-:Y:S02]  /*0aa0*/  STS [UR36+0x8], R4 ;  /* 0x00000804ff007988 */ /* 0x0005e40008000824 */
.L_x_25:
[----:B------:R-:W-:Y:S05]  /*0ab0*/  @P2 BREAK B2 ;  /* 0x0000000000022942 */ /* 0x000fea0003800000 */
[----:B------:R-:W-:Y:S05]  /*0ac0*/  @P2 BRA `(.L_x_27) ;  /* 0x0000000000242947 */ /* 0x000fea0003800000 */
[----:B-12---:R-:W1:Y:S01]  /*0ad0*/  LDS R4, [UR36+0x8] ;  /* 0x00000824ff047984 */ /* 0x006e620008000800 */
[----:B------:R-:W-:-:S05]  /*0ae0*/  IMAD.MOV.U32 R5, RZ, RZ, 0x6000 ;  /* 0x00006000ff057424 */ /* 0x000fca00078e00ff */
[----:B-1----:R-:W-:-:S04]  /*0af0*/  LOP3.LUT R4, R4, 0x6000, R5, 0xd8, !PT ;  /* 0x0000600004047812 */ /* 0x002fc800078ed805 */
[----:B------:R-:W-:-:S05]  /*0b00*/  LOP3.LUT R4, R4, 0x400000, RZ, 0xb8, !PT ;  /* 0x0040000004047812 */ /* 0x000fca00078eb8ff */
[----:B------:R1:W-:Y:S02]  /*0b10*/  STS [UR36+0x8], R4 ;  /* 0x00000804ff007988 */ /* 0x0003e40008000824 */
.L_x_26:
[----:B------:R-:W-:Y:S05]  /*0b20*/  BSYNC B2 ;  /* 0x0000000000027941 */ /* 0x000fea0003800000 */
.L_x_23:
[----:B-1234-:R-:W1:Y:S02]  /*0b30*/  @!P2 LDS R4, [UR36+0x8] ;  /* 0x00000824ff04a984 */ /* 0x01ee640008000800 */
[----:B-1----:R-:W-:-:S05]  /*0b40*/  @!P2 LOP3.LUT R4, R4, 0x8000, RZ, 0xb8, !PT ;  /* 0x000080000404a812 */ /* 0x002fca00078eb8ff */
[----:B------:R3:W-:Y:S02]  /*0b50*/  @!P2 STS [UR36+0x8], R4 ;  /* 0x00000804ff00a988 */ /* 0x0007e40008000824 */
.L_x_27:
[----:B------:R-:W-:Y:S05]  /*0b60*/  BSYNC B3 ;  /* 0x0000000000037941 */ /* 0x000fea0003800000 */
.L_x_22:
[----:B------:R-:W-:Y:S05]  /*0b70*/  WARPSYNC.ALL ;  /* 0x0000000000007948 */ /* 0x000fea0003800000 */
[----:B------:R-:W-:-:S04]  /*0b80*/  UIADD3 UR7, UR8, 0x80, URZ ;  /* 0x0000008008077890 */ /* 0x000fc8000fffe03f */
[----:B------:R-:W-:-:S04]  /*0b90*/  UIADD3 UR6, UP0, UR7, UR38, URZ ;  /* 0x0000002607067290 */ /* 0x000fc8000ff1e03f */
[----:B------:R-:W-:Y:S01]  /*0ba0*/  ULEA.HI.X.SX32 UR7, UR7, UR39, 0x1, UP0 ;  /* 0x0000002707077291 */ /* 0x000fe200080f0e3f */
[----:B------:R-:W-:Y:S11]  /*0bb0*/  @P0 BRA `(.L_x_28) ;  /* 0x0000000000280947 */ /* 0x000ff60003800000 */
[----:B-123--:R-:W1:Y:S01]  /*0bc0*/  S2R R4, SR_LANEID ;  /* 0x0000000000047919 */ /* 0x00ee620000000000 */
[----:B------:R-:W-:Y:S05]  /*0bd0*/  WARPSYNC.ALL ;  /* 0x0000000000007948 */ /* 0x000fea0003800000 */
[----:B-1----:R-:W-:-:S05]  /*0be0*/  IMAD.SHL.U32 R8, R4, 0x4, RZ ;  /* 0x0000000404087824 */ /* 0x002fca00078e00ff */
[----:B------:R-:W1:Y:S01]  /*0bf0*/  LDS R7, [R8+UR36] ;  /* 0x0000002408077984 */ /* 0x000e620008000800 */
[----:B------:R-:W-:-:S05]  /*0c00*/  IADD3 R4, P1, R8, UR6, RZ ;  /* 0x0000000608047c10 */ /* 0x000fca000ff3e0ff */
[----:B------:R-:W-:-:S05]  /*0c10*/  IMAD.X R5, RZ, RZ, UR7, P1 ;  /* 0x00000007ff057e24 */ /* 0x000fca00088e06ff */
[----:B-1----:R4:W2:Y:S01]  /*0c20*/  ATOMG.E.EXCH.STRONG.GPU PT, RZ, [R4], R7 ;  /* 0x0000000704ff73a8 */ /* 0x0028a200041ee100 */
[----:B------:R-:W-:-:S04]  /*0c30*/  DEPBAR {5,4,3,2,1,0} ;  /* 0x0000003f0000791a */ /* 0x000fc80000000000 */
[----:B------:R4:W-:Y:S01]  /*0c40*/  UTMACCTL.IV [UR6] ;  /* 0x00000000060079b9 */ /* 0x0009e20008000000 */
[----:B------:R-:W-:Y:S01]  /*0c50*/  NOP ;  /* 0x0000000000007918 */ /* 0x000fe20000000000 */
.L_x_28:
[----:B------:R-:W-:Y:S05]  /*0c60*/  @P0 BRA `(.L_x_29) ;  /* 0x00000000000c0947 */ /* 0x000fea0003800000 */
[----:B------:R0:W-:Y:S01]  /*0c70*/  UTMACMDFLUSH ;  /* 0x00000000000079b7 */ /* 0x0001e20000000000 */
[----:B------:R-:W-:Y:S05]  /*0c80*/  @P0 BRA `(.L_x_29) ;  /* 0x0000000000040947 */ /* 0x000fea0003800000 */
[----:B------:R-:W-:-:S04]  /*0c90*/  DEPBAR.LE SB0, 0x0 ;  /* 0x000080000000791a */ /* 0x000fc80000000000 */
.L_x_29:
[----:B------:R-:W-:Y:S05]  /*0ca0*/  WARPSYNC.ALL ;  /* 0x0000000000007948 */ /* 0x000fea0003800000 */
[----:B--2---:R-:W-:Y:S06]  /*0cb0*/  BAR.SYNC.DEFER_BLOCKING 0x0 ;  /* 0x0000000000007b1d */ /* 0x004fec0000010000 */
[----:B------:R-:W-:Y:S02]  /*0cc0*/  BSSY B3, `(.L_x_30) ;  /* 0x000000b000037945 */ /* 0x000fe40003800000 */
[----:B------:R-:W-:Y:S06]  /*0cd0*/  BAR.SYNC.DEFER_BLOCKING 0x0 ;  /* 0x0000000000007b1d */ /* 0x000fec0000010000 */
[----:B------:R2:W-:Y:S01]  /*0ce0*/  @!P0 STS [R12], RZ ;  /* 0x000000ff0c008388 */ /* 0x0005e20000000800 */
[----:B------:R-:W-:Y:S01]  /*0cf0*/  NOP ;  /* 0x0000000000007918 */ /* 0x000fe20000000000 */
[----:B------:R-:W-:Y:S05]  /*0d00*/  @P2 BRA `(.L_x_31) ;  /* 0x0000000000182947 */ /* 0x000fea0003800000 */
[----:B-1-34-:R-:W1:Y:S01]  /*0d10*/  LDS R4, [UR36+0x8] ;  /* 0x00000824ff047984 */ /* 0x01ae620008000800 */
[----:B------:R-:W3:Y:S01]  /*0d20*/  LDC.64 R10, c[0x0][0x220] ;  /* 0x00008800ff0a7b82 */ /* 0x000ee20000000a00 */
[----:B------:R-:W-:Y:S02]  /*0d30*/  IMAD.MOV.U32 R5, RZ, RZ, 0x70 ;  /* 0x00000070ff057424 */ /* 0x000fe400078e00ff */
[----:B---3--:R3:W-:Y:S03]  /*0d40*/  STS.64 [UR36], R10 ;  /* 0x0000000aff007988 */ /* 0x0087e60008000a24 */
[----:B-1----:R-:W-:-:S05]  /*0d50*/  LOP3.LUT R4, R4, 0x10, R5, 0xd8, !PT ;  /* 0x0000001004047812 */ /* 0x002fca00078ed805 */
[----:B------:R3:W-:Y:S02]  /*0d60*/  STS [UR36+0x8], R4 ;  /* 0x00000804ff007988 */ /* 0x0007e40008000824 */
.L_x_31:
[----:B----4-:R-:W-:Y:S05]  /*0d70*/  BSYNC B3 ;  /* 0x0000000000037941 */ /* 0x010fea0003800000 */
.L_x_30:
[----:B------:R-:W-:Y:S04]  /*0d80*/  BSSY B4, `(.L_x_32) ;  /* 0x0000011000047945 */ /* 0x000fe80003800000 */
[----:B------:R-:W-:Y:S04]  /*0d90*/  BSSY B3, `(.L_x_33) ;  /* 0x000000e000037945 */ /* 0x000fe80003800000 */
[----:B------:R-:W-:Y:S05]  /*0da0*/  @P2 BRA `(.L_x_34) ;  /* 0x0000000000242947 */ /* 0x000fea0003800000 */
[----:B-1-3--:R-:W1:Y:S01]  /*0db0*/  LDS R4, [UR36+0x34] ;  /* 0x00003424ff047984 */ /* 0x00ae620008000800 */
[----:B------:R-:W-:-:S05]  /*0dc0*/  IMAD.MOV.U32 R5, RZ, RZ, 0x3f000000 ;  /* 0x3f000000ff057424 */ /* 0x000fca00078e00ff */
[----:B-1----:R-:W-:-:S05]  /*0dd0*/  LOP3.LUT R4, R4, 0xff000000, R5, 0xb8, !PT ;  /* 0xff00000004047812 */ /* 0x002fca00078eb805 */
[----:B------:R1:W-:Y:S01]  /*0de0*/  STS [UR36+0x34], R4 ;  /* 0x00003404ff007988 */ /* 0x0003e20008000824 */
[----:B------:R-:W-:Y:S05]  /*0df0*/  @P2 BRA `(.L_x_35) ;  /* 0x00000000001c2947 */ /* 0x000fea0003800000 */
[----:B-1----:R-:W1:Y:S01]  /*0e00*/  LDS R4, [UR36+0x38] ;  /* 0x00003824ff047984 */ /* 0x002e620008000800 */
[----:B------:R-:W-:-:S05]  /*0e10*/  IMAD.MOV.U32 R5, RZ, RZ, 0x7f ;  /* 0x0000007fff057424 */ /* 0x000fca00078e00ff */
[----:B-1----:R-:W-:-:S05]  /*0e20*/  LOP3.LUT R4, R4, 0xff, R5, 0xb8, !PT ;  /* 0x000000ff04047812 */ /* 0x002fca00078eb805 */
[----:B------:R4:W-:Y:S02]  /*0e30*/  STS [UR36+0x38], R4 ;  /* 0x00003804ff007988 */ /* 0x0009e40008000824 */
.L_x_34:
[----:B------:R-:W-:Y:S05]  /*0e40*/  @P2 BREAK B3 ;  /* 0x0000000000032942 */ /* 0x000fea0003800000 */
[----:B------:R-:W-:Y:S05]  /*0e50*/  @P2 BRA `(.L_x_36) ;  /* 0x00000000000c2947 */ /* 0x000fea0003800000 */
[----:B------:R1:W-:Y:S02]  /*0e60*/  STS [UR36+0x20], R6 ;  /* 0x00002006ff007988 */ /* 0x0003e40008000824 */
.L_x_35:
[----:B------:R-:W-:Y:S05]  /*0e70*/  BSYNC B3 ;  /* 0x0000000000037941 */ /* 0x000fea0003800000 */
.L_x_33:
[----:B------:R1:W-:Y:S02]  /*0e80*/  @!P2 STS [UR36+0x24], R3 ;  /* 0x00002403ff00a988 */ /* 0x0003e40008000824 */
.L_x_36:
[----:B------:R-:W-:Y:S05]  /*0e90*/  BSYNC B4 ;  /* 0x0000000000047941 */ /* 0x000fea0003800000 */
.L_x_32:
[----:B------:R-:W-:Y:S05]  /*0ea0*/  WARPSYNC.ALL ;  /* 0x0000000000007948 */ /* 0x000fea0003800000 */
[----:B------:R-:W-:Y:S04]  /*0eb0*/  BSSY B4, `(.L_x_37) ;  /* 0x000000e000047945 */ /* 0x000fe80003800000 */
[----:B------:R-:W-:Y:S05]  /*0ec0*/  @P2 BRA `(.L_x_38) ;  /* 0x0000000000302947 */ /* 0x000fea0003800000 */
[----:B-1-34-:R-:W1:Y:S01]  /*0ed0*/  LDS R4, [UR36+0x34] ;  /* 0x00003424ff047984 */ /* 0x01ae620008000800 */
[----:B------:R-:W3:Y:S03]  /*0ee0*/  LDC.64 R10, c[0x0][0x248] ;  /* 0x00009200ff0a7b82 */ /* 0x000ee60000000a00 */
[----:B------:R-:W4:Y:S01]  /*0ef0*/  LDS R3, [UR36+0x1c] ;  /* 0x00001c24ff037984 */ /* 0x000f220008000800 */
[C---:B---3--:R-:W-:Y:S01]  /*0f00*/  SHF.L.U64.HI R6, R10.reuse, 0x1, R11 ;  /* 0x000000010a067819 */ /* 0x048fe2000001020b */
[----:B------:R-:W-:-:S03]  /*0f10*/  IMAD.SHL.U32 R5, R10, 0x2, RZ ;  /* 0x000000020a057824 */ /* 0x000fc600078e00ff */
[--C-:B------:R-:W-:Y:S02]  /*0f20*/  SHF.R.U32.HI R8, RZ, 0x4, R6.reuse ;  /* 0x00000004ff087819 */ /* 0x100fe40000011606 */
[----:B------:R-:W-:-:S05]  /*0f30*/  SHF.R.U64 R5, R5, 0x4, R6 ;  /* 0x0000000405057819 */ /* 0x000fca0000001206 */
[----:B------:R3:W-:Y:S01]  /*0f40*/  STS [UR36+0xc], R5 ;  /* 0x00000c05ff007988 */ /* 0x0007e20008000824 */
[----:B-1----:R-:W-:Y:S02]  /*0f50*/  LOP3.LUT R4, R4, 0x7, RZ, 0xb8, !PT ;  /* 0x0000000704047812 */ /* 0x002fe400078eb8ff */
[----:B----4-:R-:W-:-:S03]  /*0f60*/  LOP3.LUT R3, R3, 0xf, R8, 0xb8, !PT ;  /* 0x0000000f03037812 */ /* 0x010fc600078eb808 */
[----:B------:R3:W-:Y:S04]  /*0f70*/  STS [UR36+0x34], R4 ;  /* 0x00003404ff007988 */ /* 0x0007e80008000824 */
[----:B------:R3:W-:Y:S02]  /*0f80*/  STS [UR36+0x1c], R3 ;  /* 0x00001c03ff007988 */ /* 0x0007e40008000824 */
.L_x_38:
[----:B------:R-:W-:Y:S05]  /*0f90*/  BSYNC B4 ;  /* 0x0000000000047941 */ /* 0x000fea0003800000 */
.L_x_37:
[----:B------:R-:W-:Y:S04]  /*0fa0*/  BSSY B4, `(.L_x_39) ;  /* 0x000001a000047945 */ /* 0x000fe80003800000 */
[----:B------:R-:W-:Y:S04]  /*0fb0*/  BSSY B5, `(.L_x_40) ;  /* 0x0000015000057945 */ /* 0x000fe80003800000 */
[----:B------:R-:W-:Y:S05]  /*0fc0*/  @P2 BRA `(.L_x_41) ;  /* 0x0000000000202947 */ /* 0x000fea0003800000 */
[----:B-1-3--:R-:W1:Y:S02]  /*0fd0*/  LDS R3, [UR36+0x34] ;  /* 0x00003424ff037984 */ /* 0x00ae640008000800 */
[----:B-1----:R-:W-:-:S05]  /*0fe0*/  LOP3.LUT R3, R3, 0x38, RZ, 0xb8, !PT ;  /* 0x0000003803037812 */ /* 0x002fca00078eb8ff */
[----:B------:R1:W-:Y:S01]  /*0ff0*/  STS [UR36+0x34], R3 ;  /* 0x00003403ff007988 */ /* 0x0003e20008000824 */
[----:B------:R-:W-:Y:S05]  /*1000*/  @P2 BRA `(.L_x_42) ;  /* 0x0000000000202947 */ /* 0x000fea0003800000 */
[----:B-1----:R-:W1:Y:S01]  /*1010*/  LDS R3, [UR36+0x8] ;  /* 0x00000824ff037984 */ /* 0x002e620008000800 */
[----:B----4-:R-:W-:-:S05]  /*1020*/  IMAD.MOV.U32 R4, RZ, RZ, 0x780 ;  /* 0x00000780ff047424 */ /* 0x010fca00078e00ff */
[----:B-1----:R-:W-:-:S05]  /*1030*/  LOP3.LUT R3, R3, 0x500, R4, 0xd8, !PT ;  /* 0x0000050003037812 */ /* 0x002fca00078ed804 */
[----:B------:R1:W-:Y:S02]  /*1040*/  STS [UR36+0x8], R3 ;  /* 0x00000803ff007988 */ /* 0x0003e40008000824 */
.L_x_41:
[----:B------:R-:W-:Y:S05]  /*1050*/  @P2 BRA `(.L_x_43) ;  /* 0x0000000000282947 */ /* 0x000fea0003800000 */
[----:B-1-3--:R-:W1:Y:S02]  /*1060*/  LDS R3, [UR36+0x8] ;  /* 0x00000824ff037984 */ /* 0x00ae640008000800 */
[----:B-1----:R-:W-:-:S05]  /*1070*/  LOP3.LUT R3, R3, 0x1800, RZ, 0xb8, !PT ;  /* 0x0000180003037812 */ /* 0x002fca00078eb8ff */
[----:B------:R3:W-:Y:S02]  /*1080*/  STS [UR36+0x8], R3 ;  /* 0x00000803ff007988 */ /* 0x0007e40008000824 */
.L_x_42:
[----:B------:R-:W-:Y:S05]  /*1090*/  @P2 BREAK B5 ;  /* 0x0000000000052942 */ /* 0x000fea0003800000 */
[----:B------:R-:W-:Y:S05]  /*10a0*/  @P2 BRA `(.L_x_44) ;  /* 0x0000000000242947 */ /* 0x000fea0003800000 */
[----:B-1-3--:R-:W1:Y:S01]  /*10b0*/  LDS R3, [UR36+0x8] ;  /* 0x00000824ff037984 */ /* 0x00ae620008000800 */
[----:B----4-:R-:W-:-:S05]  /*10c0*/  IMAD.MOV.U32 R4, RZ, RZ, 0x6000 ;  /* 0x00006000ff047424 */ /* 0x010fca00078e00ff */
[----:B-1----:R-:W-:-:S04]  /*10d0*/  LOP3.LUT R3, R3, 0x6000, R4, 0xd8, !PT ;  /* 0x0000600003037812 */ /* 0x002fc800078ed804 */
[----:B------:R-:W-:-:S05]  /*10e0*/  LOP3.LUT R3, R3, 0x400000, RZ, 0xb8, !PT ;  /* 0x0040000003037812 */ /* 0x000fca00078eb8ff */
[----:B------:R1:W-:Y:S02]  /*10f0*/  STS [UR36+0x8], R3 ;  /* 0x00000803ff007988 */ /* 0x0003e40008000824 */
.L_x_43:
[----:B------:R-:W-:Y:S05]  /*1100*/  BSYNC B5 ;  /* 0x0000000000057941 */ /* 0x000fea0003800000 */
.L_x_40:
[----:B-1-3--:R-:W1:Y:S02]  /*1110*/  @!P2 LDS R3, [UR36+0x8] ;  /* 0x00000824ff03a984 */ /* 0x00ae640008000800 */
[----:B-1----:R-:W-:-:S05]  /*1120*/  @!P2 LOP3.LUT R3, R3, 0x8000, RZ, 0xb8, !PT ;  /* 0x000080000303a812 */ /* 0x002fca00078eb8ff */
[----:B------:R1:W-:Y:S02]  /*1130*/  @!P2 STS [UR36+0x8], R3 ;  /* 0x00000803ff00a988 */ /* 0x0003e40008000824 */
.L_x_44:
[----:B------:R-:W-:Y:S05]  /*1140*/  BSYNC B4 ;  /* 0x0000000000047941 */ /* 0x000fea0003800000 */
.L_x_39:
[----:B------:R-:W-:Y:S05]  /*1150*/  WARPSYNC.ALL ;  /* 0x0000000000007948 */ /* 0x000fea0003800000 */
[----:B------:R-:W-:Y:S01]  /*1160*/  UIADD3 UR8, UR8, 0x100, URZ ;  /* 0x0000010008087890 */ /* 0x000fe2000fffe03f */
[----:B------:R-:W-:Y:S02]  /*1170*/  ISETP.GE.AND P1, PT, R9, 0x1, PT ;  /* 0x000000010900780c */ /* 0x000fe40003f26270 */
[----:B------:R-:W-:Y:S02]  /*1180*/  CS2R R56, SRZ ;  /* 0x0000000000387805 */ /* 0x000fe4000001ff00 */
[----:B------:R-:W-:Y:S01]  /*1190*/  CS2R R58, SRZ ;  /* 0x00000000003a7805 */ /* 0x000fe2000001ff00 */
[----:B------:R-:W-:Y:S01]  /*11a0*/  UIADD3 UR52, UP0, UR8, UR38, URZ ;  /* 0x0000002608347290 */ /* 0x000fe2000ff1e03f */
[----:B------:R-:W-:-:S02]  /*11b0*/  CS2R R60, SRZ ;  /* 0x00000000003c7805 */ /* 0x000fc4000001ff00 */
[----:B------:R-:W-:Y:S02]  /*11c0*/  CS2R R62, SRZ ;  /* 0x00000000003e7805 */ /* 0x000fe4000001ff00 */
[----:B------:R-:W-:Y:S01]  /*11d0*/  CS2R R64, SRZ ;  /* 0x0000000000407805 */ /* 0x000fe2000001ff00 */
[----:B------:R-:W-:Y:S01]  /*11e0*/  ULEA.HI.X.SX32 UR39, UR8, UR39, 0x1, UP0 ;  /* 0x0000002708277291 */ /* 0x000fe200080f0e3f */
[----:B------:R-:W-:Y:S02]  /*11f0*/  CS2R R66, SRZ ;  /* 0x0000000000427805 */ /* 0x000fe4000001ff00 */
[----:B------:R-:W-:Y:S02]  /*1200*/  CS2R R68, SRZ ;  /* 0x0000000000447805 */ /* 0x000fe4000001ff00 */
[----:B------:R-:W-:Y:S02]  /*1210*/  CS2R R70, SRZ ;  /* 0x0000000000467805 */ /* 0x000fe4000001ff00 */
[----:B------:R-:W-:-:S02]  /*1220*/  CS2R R72, SRZ ;  /* 0x0000000000487805 */ /* 0x000fc4000001ff00 */
[----:B------:R-:W-:Y:S02]  /*1230*/  CS2R R74, SRZ ;  /* 0x00000000004a7805 */ /* 0x000fe4000001ff00 */
[----:B------:R-:W-:Y:S02]  /*1240*/  CS2R R76, SRZ ;  /* 0x00000000004c7805 */ /* 0x000fe4000001ff00 */
        /* <DEDUP_REMOVED lines=9> */
[----:B------:R-:W-:Y:S01]  /*12e0*/  CS2R R32, SRZ ;  /* 0x0000000000207805 */ /* 0x000fe2000001ff00 */
[----:B------:R-:W-:Y:S01]  /*12f0*/  IMAD.MOV.U32 R34, RZ, RZ, RZ ;  /* 0x000000ffff227224 */ /* 0x000fe200078e00ff */
[----:B------:R-:W-:Y:S06]  /*1300*/  @P0 BRA `(.L_x_45) ;  /* 0x00000000002c0947 */ /* 0x000fec0003800000 */
[----:B-1-3--:R-:W1:Y:S01]  /*1310*/  S2R R3, SR_LANEID ;  /* 0x0000000000037919 */ /* 0x00ae620000000000 */
[----:B------:R-:W-:Y:S05]  /*1320*/  WARPSYNC.ALL ;  /* 0x0000000000007948 */ /* 0x000fea0003800000 */
[----:B-1----:R-:W-:-:S05]  /*1330*/  IMAD.SHL.U32 R6, R3, 0x4, RZ ;  /* 0x0000000403067824 */ /* 0x002fca00078e00ff */
[----:B------:R-:W1:Y:S01]  /*1340*/  LDS R3, [R6+UR36] ;  /* 0x0000002406037984 */ /* 0x000e620008000800 */
[----:B----4-:R-:W-:Y:S01]  /*1350*/  IADD3 R4, P3, R6, UR52, RZ ;  /* 0x0000003406047c10 */ /* 0x010fe2000ff7e0ff */
[----:B------:R-:W-:-:S04]  /*1360*/  UMOV UR38, UR52 ;  /* 0x0000003400267c82 */ /* 0x000fc80008000000 */
[----:B------:R-:W-:-:S05]  /*1370*/  IMAD.X R5, RZ, RZ, UR39, P3 ;  /* 0x00000027ff057e24 */ /* 0x000fca00098e06ff */
[----:B-1----:R1:W3:Y:S01]  /*1380*/  ATOMG.E.EXCH.STRONG.GPU PT, RZ, [R4], R3 ;  /* 0x0000000304ff73a8 */ /* 0x0022e200041ee100 */
[----:B------:R-:W-:-:S04]  /*1390*/  DEPBAR {5,4,3,2,1,0} ;  /* 0x0000003f0000791a */ /* 0x000fc80000000000 */
[----:B------:R1:W-:Y:S01]  /*13a0*/  UTMACCTL.IV [UR38] ;  /* 0x00000000260079b9 */ /* 0x0003e20008000000 */
[----:B------:R-:W-:Y:S01]  /*13b0*/  NOP ;  /* 0x0000000000007918 */ /* 0x000fe20000000000 */
.L_x_45:
[----:B------:R-:W-:Y:S05]  /*13c0*/  @P0 BRA `(.L_x_46) ;  /* 0x00000000000c0947 */ /* 0x000fea0003800000 */
[----:B------:R0:W-:Y:S01]  /*13d0*/  UTMACMDFLUSH ;  /* 0x00000000000079b7 */ /* 0x0001e20000000000 */
[----:B------:R-:W-:Y:S05]  /*13e0*/  @P0 BRA `(.L_x_46) ;  /* 0x0000000000040947 */ /* 0x000fea0003800000 */
[----:B------:R-:W-:-:S04]  /*13f0*/  DEPBAR.LE SB0, 0x0 ;  /* 0x000080000000791a */ /* 0x000fc80000000000 */
.L_x_46:
[----:B------:R-:W-:Y:S05]  /*1400*/  WARPSYNC.ALL ;  /* 0x0000000000007948 */ /* 0x000fea0003800000 */
[----:B---3--:R-:W-:Y:S01]  /*1410*/  BAR.SYNC.DEFER_BLOCKING 0x0 ;  /* 0x0000000000007b1d */ /* 0x008fe20000010000 */
[----:B------:R-:W-:Y:S01]  /*1420*/  IMAD.MOV.U32 R35, RZ, RZ, RZ ;  /* 0x000000ffff237224 */ /* 0x000fe200078e00ff */
[----:B------:R-:W-:Y:S02]  /*1430*/  CS2R R36, SRZ ;  /* 0x0000000000247805 */ /* 0x000fe4000001ff00 */
[----:B------:R-:W-:Y:S02]  /*1440*/  CS2R R38, SRZ ;  /* 0x0000000000267805 */ /* 0x000fe4000001ff00 */
[----:B------:R-:W-:-:S02]  /*1450*/  CS2R R40, SRZ ;  /* 0x0000000000287805 */ /* 0x000fc4000001ff00 */
[----:B------:R-:W-:Y:S01]  /*1460*/  CS2R R42, SRZ ;  /* 0x00000000002a7805 */ /* 0x000fe2000001ff00 */
[----:B------:R-:W-:Y:S01]  /*1470*/  VOTEU.ALL UP0, P2 ;  /* 0x00000000003f7886 */ /* 0x000fe20001000000 */
[----:B------:R-:W-:Y:S01]  /*1480*/  UMOV UR8, 0x1 ;  /* 0x0000000100087882 */ /* 0x000fe20000000000 */
[----:B------:R-:W-:Y:S01]  /*1490*/  VOTEU.ALL UP1, P2 ;  /* 0x00000000003f7886 */ /* 0x000fe20001020000 */
[----:B------:R-:W-:Y:S01]  /*14a0*/  VOTEU.ALL UP2, P2 ;  /* 0x00000000003f7886 */ /* 0x000fe20001040000 */
[----:B------:R-:W-:Y:S01]  /*14b0*/  VOTEU.ALL UP3, P2 ;  /* 0x00000000003f7886 */ /* 0x000fe20001060000 */
[----:B------:R-:W-:-:S04]  /*14c0*/  @!UP0 UIADD3 UR10, -UR8, 0x100000, URZ ;  /* 0x00100000080a8890 */ /* 0x000fc8000fffe13f */
[----:B------:R-:W-:Y:S02]  /*14d0*/  @!UP0 USHF.L.U32 UR11, UR10, 0xb, URZ ;  /* 0x0000000b0a0b8899 */ /* 0x000fe4000800063f */
[----:B------:R-:W-:Y:S01]  /*14e0*/  @!UP0 USHF.L.U32 UR10, UR10, 0x1, URZ ;  /* 0x000000010a0a8899 */ /* 0x000fe2000800063f */
[----:B------:R-:W-:Y:S01]  /*14f0*/  CS2R R44, SRZ ;  /* 0x00000000002c7805 */ /* 0x000fe2000001ff00 */
        /* <DEDUP_REMOVED lines=12> */
[----:B------:R-:W-:Y:S01]  /*15c0*/  VOTEU.ALL UP0, P2 ;  /* 0x00000000003f7886 */ /* 0x000fe20001000000 */
[----:B------:R-:W-:Y:S02]  /*15d0*/  CS2R R52, SRZ ;  /* 0x0000000000347805 */ /* 0x000fe4000001ff00 */
[----:B------:R-:W-:Y:S01]  /*15e0*/  CS2R R54, SRZ ;  /* 0x0000000000367805 */ /* 0x000fe2000001ff00 */
[----:B------:R-:W3:Y:S02]  /*15f0*/  FENCE.VIEW.ASYNC.S ;  /* 0x00000000000073c6 */ /* 0x000ee40000000000 */
[----:B---3--:R3:W4:Y:S02]  /*1600*/  @!UP0 SYNCS.EXCH.64 URZ, [UR36+0x30000], UR10 ;  /* 0x0300000a243f85b2 */ /* 0x0087240008000100 */
[----:B----4-:R-:W-:Y:S01]  /*1610*/  BAR.SYNC.DEFER_BLOCKING 0x0 ;  /* 0x0000000000007b1d */ /* 0x010fe20000010000 */
[----:B---3--:R-:W-:-:S05]  /*1620*/  USHF.L.U32 UR11, UR54, 0x7, URZ ;  /* 0x00000007360b7899 */ /* 0x008fca000800063f */
[----:B------:R-:W3:Y:S02]  /*1630*/  @!UP1 SYNCS.EXCH.64 URZ, [UR36+0x30008], UR12 ;  /* 0x0300080c243f95b2 */ /* 0x000ee40008000100 */
[----:B---3--:R-:W-:Y:S06]  /*1640*/  BAR.SYNC.DEFER_BLOCKING 0x0 ;  /* 0x0000000000007b1d */ /* 0x008fec0000010000 */
[----:B------:R3:W4:Y:S02]  /*1650*/  @!UP2 SYNCS.EXCH.64 URZ, [UR36+0x30010], UR14 ;  /* 0x0300100e243fa5b2 */ /* 0x0007240008000100 */
[----:B----4-:R-:W-:Y:S01]  /*1660*/  BAR.SYNC.DEFER_BLOCKING 0x0 ;  /* 0x0000000000007b1d */ /* 0x010fe20000010000 */
[----:B---3--:R-:W-:-:S05]  /*1670*/  USHF.L.U32 UR15, UR53, 0x6, URZ ;  /* 0x00000006350f7899 */ /* 0x008fca000800063f */
[----:B------:R3:W4:Y:S01]  /*1680*/  @!UP3 SYNCS.EXCH.64 URZ, [UR36+0x30018], UR8 ;  /* 0x03001808243fb5b2 */ /* 0x0007220008000100 */
[----:B------:R-:W-:Y:S06]  /*1690*/  @!P1 BRA `(.L_x_47) ;  /* 0x0000000800189947 */ /* 0x000fec0003800000 */
[----:B-1----:R-:W-:Y:S02]  /*16a0*/  SHF.R.U32.HI R3, RZ, 0x5, R0 ;  /* 0x00000005ff037819 */ /* 0x002fe40000011600 */
[----:B------:R-:W-:Y:S02]  /*16b0*/  CS2R R56, SRZ ;  /* 0x0000000000387805 */ /* 0x000fe4000001ff00 */
[----:B------:R-:W-:Y:S02]  /*16c0*/  CS2R R58, SRZ ;  /* 0x00000000003a7805 */ /* 0x000fe4000001ff00 */
[----:B------:R-:W-:Y:S02]  /*16d0*/  CS2R R60, SRZ ;  /* 0x00000000003c7805 */ /* 0x000fe4000001ff00 */
[----:B------:R-:W-:Y:S02]  /*16e0*/  R2UR UR56, R3 ;  /* 0x00000000033872ca */ /* 0x000fe400000e0000 */
        /* <DEDUP_REMOVED lines=28> */
[----:B------:R-:W-:Y:S01]  /*18b0*/  CS2R R54, SRZ ;  /* 0x0000000000367805 */ /* 0x000fe2000001ff00 */
[----:B------:R-:W-:Y:S01]  /*18c0*/  UMOV UR38, URZ ;  /* 0x0000003f00267c82 */ /* 0x000fe20008000000 */
[----:B------:R-:W-:-:S05]  /*18d0*/  UMOV UR37, URZ ;  /* 0x0000003f00257c82 */ /* 0x000fca0008000000 */
.L_x_49:
[----:B----4-:R-:W-:Y:S01]  /*18e0*/  BAR.SYNC.DEFER_BLOCKING 0x0 ;  /* 0x0000000000007b1d */ /* 0x010fe20000010000 */
[----:B------:R-:W-:Y:S01]  /*18f0*/  ULEA UR22, UR38, UR36, 0x3 ;  /* 0x0000002426167291 */ /* 0x000fe2000f8e183f */
[----:B------:R-:W-:Y:S01]  /*1900*/  @!P2 IMAD.MOV.U32 R3, RZ, RZ, 0xc000 ;  /* 0x0000c000ff03a424 */ /* 0x000fe200078e00ff */
[----:B------:R-:W-:Y:S01]  /*1910*/  ELECT P0, URZ, PT ;  /* 0x00000000003f782f */ /* 0x000fe20003800000 */
[----:B---3--:R-:W-:-:S03]  /*1920*/  ULEA UR8, UR38, UR36, 0xe ;  /* 0x0000002426087291 */ /* 0x008fc6000f8e703f */
[----:B------:R-:W-:Y:S01]  /*1930*/  ISETP.LT.U32.AND P0, PT, R2, 0x40, P0 ;  /* 0x000000400200780c */ /* 0x000fe20000701070 */
[----:B------:R-:W-:Y:S02]  /*1940*/  ULEA UR20, UR38, UR36, 0xf ;  /* 0x0000002426147291 */ /* 0x000fe4000f8e783f */
[----:B------:R-:W-:Y:S02]  /*1950*/  ULOP3.LUT UR12, UR56, 0x1, URZ, 0xc0, !UPT ;  /* 0x00000001380c7892 */ /* 0x000fe4000f8ec03f */
[----:B------:R-:W-:Y:S02]  /*1960*/  UIADD3 UR21, UR8, 0x20000, URZ ;  /* 0x0002000008157890 */ /* 0x000fe4000fffe03f */
[----:B------:R-:W-:Y:S02]  /*1970*/  ULEA UR8, UR12, UR20, 0xe ;  /* 0x000000140c087291 */ /* 0x000fe4000f8e703f */
[----:B------:R-:W-:Y:S01]  /*1980*/  ULEA UR10, UR12, UR37, 0x6 ;  /* 0x000000250c0a7291 */ /* 0x000fe2000f8e303f */
[----:B------:R-:W-:-:S03]  /*1990*/  ELECT P1, URZ, PT ;  /* 0x00000000003f782f */ /* 0x000fc60003820000 */
[----:B------:R-:W-:Y:S01]  /*19a0*/  VOTEU.ANY UP0, P0 ;  /* 0x00000000003f7886 */ /* 0x000fe20000000100 */
[----:B------:R-:W-:Y:S01]  /*19b0*/  VOTEU.ANY UP2, P0 ;  /* 0x00000000003f7886 */ /* 0x000fe20000040100 */
[----:B------:R-:W-:Y:S01]  /*19c0*/  ISETP.LT.U32.AND P1, PT, R2, 0x40, P1 ;  /* 0x000000400200780c */ /* 0x000fe20000f21070 */
[----:B------:R-:W-:Y:S01]  /*19d0*/  ULEA UR12, UR12, UR21, 0xd ;  /* 0x000000150c0c7291 */ /* 0x000fe2000f8e683f */
[----:B------:R1:W-:Y:S01]  /*19e0*/  @!P2 SYNCS.ARRIVE.TRANS64 RZ, [UR22+0x30000], R3 ;  /* 0x03000003ffffa9a7 */ /* 0x0003e20008000016 */
[----:B------:R3:W-:Y:S06]  /*19f0*/  MEMBAR.ALL.CTA ;  /* 0x0000000000007992 */ /* 0x0007ec0000008000 */
[----:B---3--:R-:W3:Y:S01]  /*1a00*/  FENCE.VIEW.ASYNC.S ;  /* 0x00000000000073c6 */ /* 0x008ee20000000000 */
[----:B------:R-:W-:Y:S01]  /*1a10*/  @UP0 UIADD3 UR9, UR22, 0x30000, URZ ;  /* 0x0003000016090890 */ /* 0x000fe2000fffe03f */
[----:B------:R-:W-:Y:S01]  /*1a20*/  @UP0 UMOV UR16, UR4 ;  /* 0x0000000400100c82 */ /* 0x000fe20008000000 */
[----:B------:R-:W-:Y:S01]  /*1a30*/  @UP0 UMOV UR17, UR5 ;  /* 0x0000000500110c82 */ /* 0x000fe20008000000 */
[----:B------:R-:W-:Y:S01]  /*1a40*/  UMOV UR14, UR10 ;  /* 0x0000000a000e7c82 */ /* 0x000fe20008000000 */
[----:B-1----:R-:W-:Y:S01]  /*1a50*/  IMAD.U32 R3, RZ, RZ, UR55 ;  /* 0x00000037ff037e24 */ /* 0x002fe2000f8e00ff */
[----:B---3--:R-:W-:Y:S01]  /*1a60*/  VOTEU.ANY UP1, P1 ;  /* 0x00000000003f7886 */ /* 0x008fe20000820100 */
[----:B------:R-:W-:-:S03]  /*1a70*/  VOTEU.ANY UP3, P1 ;  /* 0x00000000003f7886 */ /* 0x000fc60000860100 */
[----:B------:R-:W-:Y:S01]  /*1a80*/  SHF.L.U32 R3, R3, 0x1f, RZ ;  /* 0x0000001f03037819 */ /* 0x000fe200000006ff */
[----:B------:R-:W-:Y:S01]  /*1a90*/  @UP1 UIADD3 UR13, UR22, 0x30000, URZ ;  /* 0x00030000160d1890 */ /* 0x000fe2000fffe03f */
[----:B------:R-:W-:Y:S01]  /*1aa0*/  @UP1 UMOV UR18, UR6 ;  /* 0x0000000600121c82 */ /* 0x000fe20008000000 */
[----:B------:R-:W-:Y:S01]  /*1ab0*/  @UP1 UMOV UR19, UR7 ;  /* 0x0000000700131c82 */ /* 0x000fe20008000000 */
[----:B------:R-:W-:Y:S06]  /*1ac0*/  BAR.SYNC.DEFER_BLOCKING 0x0 ;  /* 0x0000000000007b1d */ /* 0x000fec0000010000 */
[----:B------:R1:W-:Y:S02]  /*1ad0*/  @UP2 UTMALDG.2D [UR8], [UR16] ;  /* 0x00000008100025b4 */ /* 0x0003e40008008000 */
[----:B------:R-:W-:Y:S06]  /*1ae0*/  BAR.SYNC.DEFER_BLOCKING 0x0 ;  /* 0x0000000000007b1d */ /* 0x000fec0000010000 */
[----:B------:R1:W-:Y:S02]  /*1af0*/  @UP3 UTMALDG.2D [UR12], [UR18] ;  /* 0x0000000c120035b4 */ /* 0x0003e40008008000 */
[----:B------:R-:W-:Y:S06]  /*1b00*/  BAR.SYNC.DEFER_BLOCKING 0x0 ;  /* 0x0000000000007b1d */ /* 0x000fec0000010000 */
[----:B------:R-:W3:Y:S02]  /*1b10*/  SYNCS.PHASECHK.TRANS64.TRYWAIT P0, [UR22+0x30000], R3 ;  /* 0x03000003ff0075a7 */ /* 0x000ee40008000156 */
[----:B-1-3--:R-:W-:Y:S05]  /*1b20*/  @!P0 BRA `(.L_x_48) ;  /* 0x0000000800308947 */ /* 0x00afea0003800000 */
.L_x_50:
[----:B------:R-:W-:Y:S01]  /*1b30*/  USHF.R.U32.HI UR48, URZ, 0x4, UR20 ;  /* 0x000000043f307899 */ /* 0x000fe20008011614 */
[----:B------:R-:W-:Y:S02]  /*1b40*/  WARPGROUP.DEPBAR.LE gsb0, 0x0 ;  /* 0x00008000000079c5 */ /* 0x000fe40000010000 */
[----:B------:R-:W-:Y:S01]  /*1b50*/  USHF.R.U32.HI UR50, URZ, 0x4, UR21 ;  /* 0x000000043f327899 */ /* 0x000fe20008011615 */
[----:B------:R-:W-:Y:S01]  /*1b60*/  WARPGROUP.ARRIVE ;  /* 0x00000000000079c5 */ /* 0x000fe20000000000 */
[----:B------:R-:W-:Y:S01]  /*1b70*/  USGXT.U32 UR48, UR48, 0xe ;  /* 0x0000000e3030789a */ /* 0x000fe20008000000 */
[----:B------:R-:W1:Y:S01]  /*1b80*/  LDC R3, c[0x0][0x230] ;  /* 0x00008c00ff037b82 */ /* 0x000e620000000800 */
[----:B------:R-:W-:Y:S01]  /*1b90*/  USGXT.U32 UR50, UR50, 0xe ;  /* 0x0000000e3232789a */ /* 0x000fe20008000000 */
[----:B------:R-:W-:Y:S01]  /*1ba0*/  UMOV UR49, 0x40000040 ;  /* 0x4000004000317882 */ /* 0x000fe20000000000 */
[----:B------:R-:W-:Y:S01]  /*1bb0*/  UMOV UR51, 0x40000040 ;  /* 0x4000004000337882 */ /* 0x000fe20000000000 */
[----:B------:R-:W-:-:S02]  /*1bc0*/  UIADD3 UR40, UP0, UR48, 0x2, URZ ;  /* 0x0000000230287890 */ /* 0x000fc4000ff1e03f */
[----:B------:R-:W-:Y:S01]  /*1bd0*/  UIADD3 UR42, UP1, UR50, 0x2, URZ ;  /* 0x00000002322a7890 */ /* 0x000fe2000ff3e03f */
[----:B------:R-:W-:-:S03]  /*1be0*/  UMOV UR8, URZ ;  /* 0x0000003f00087c82 */ /* 0x000fc60008000000 */
[----:B------:R-:W-:Y:S01]  /*1bf0*/  HGMMA.64x64x16.F32.BF16 R56, gdesc[UR48], R56 ;  /* 0x00e00000303879f0 */ /* 0x000fe20008701838 */
[----:B------:R-:W-:Y:S01]  /*1c00*/  UMOV UR9, URZ ;  /* 0x0000003f00097c82 */ /* 0x000fe20008000000 */
[----:B------:R-:W-:Y:S02]  /*1c10*/  UIADD3.X UR41, UR8, 0x40000040, URZ, UP0, !UPT ;  /* 0x4000004008297890 */ /* 0x000fe400087fe43f */
[----:B------:R-:W-:Y:S02]  /*1c20*/  UIADD3.X UR43, UR9, 0x40000040, URZ, UP1, !UPT ;  /* 0x40000040092b7890 */ /* 0x000fe40008ffe43f */
[----:B------:R-:W-:Y:S02]  /*1c30*/  UIADD3.64 UR32, UR40, 0x2, URZ ;  /* 0x0000000228207897 */ /* 0x000fe4000fffe03f */
[----:B------:R-:W-:Y:S02]  /*1c40*/  UIADD3.64 UR34, UR42, 0x2, URZ ;  /* 0x000000022a227897 */ /* 0x000fe4000fffe03f */
[----:B------:R-:W-:-:S02]  /*1c50*/  UIADD3.64 UR28, UR40, 0x4, URZ ;  /* 0x00000004281c7897 */ /* 0x000fc4000fffe03f */
[----:B------:R-:W-:Y:S02]  /*1c60*/  UIADD3.64 UR30, UR42, 0x4, URZ ;  /* 0x000000042a1e7897 */ /* 0x000fe4000fffe03f */
[----:B------:R-:W-:Y:S02]  /*1c70*/  UIADD3.64 UR24, UR40, 0x3fe, URZ ;  /* 0x000003fe28187897 */ /* 0x000fe4000fffe03f */
[----:B------:R-:W-:Y:S02]  /*1c80*/  UIADD3.64 UR26, UR42, 0x1fe, URZ ;  /* 0x000001fe2a1a7897 */ /* 0x000fe4000fffe03f */
[----:B------:R-:W-:Y:S02]  /*1c90*/  UIADD3.64 UR20, UR40, 0x400, URZ ;  /* 0x0000040028147897 */ /* 0x000fe4000fffe03f */
[----:B------:R-:W-:Y:S02]  /*1ca0*/  UIADD3.64 UR22, UR42, 0x200, URZ ;  /* 0x000002002a167897 */ /* 0x000fe4000fffe03f */
[----:B------:R-:W-:-:S02]  /*1cb0*/  UIADD3.64 UR16, UR40, 0x402, URZ ;  /* 0x0000040228107897 */ /* 0x000fc4000fffe03f */
[----:B------:R-:W-:Y:S02]  /*1cc0*/  UIADD3.64 UR18, UR42, 0x202, URZ ;  /* 0x000002022a127897 */ /* 0x000fe4000fffe03f */
[----:B------:R-:W-:Y:S02]  /*1cd0*/  UIADD3.64 UR44, UR40, 0x404, URZ ;  /* 0x00000404282c7897 */ /* 0x000fe4000fffe03f */
[----:B------:R-:W-:Y:S02]  /*1ce0*/  UIADD3.64 UR46, UR42, 0x204, URZ ;  /* 0x000002042a2e7897 */ /* 0x000fe4000fffe03f */
[----:B------:R-:W-:Y:S02]  /*1cf0*/  UIADD3.64 UR48, UR40, 0x1fe, URZ ;  /* 0x000001fe28307897 */ /* 0x000fe4000fffe03f */
[----:B------:R-:W-:Y:S02]  /*1d00*/  UIADD3 UR37, UR37, 0x80, URZ ;  /* 0x0000008025257890 */ /* 0x000fe4000fffe03f */
[----:B------:R-:W-:-:S04]  /*1d10*/  UIADD3 UR38, UR38, 0x1, URZ ;  /* 0x0000000126267890 */ /* 0x000fc8000fffe03f */
[----:B-1----:R-:W-:Y:S01]  /*1d20*/  ISETP.LE.AND P0, PT, R3, UR37, PT ;  /* 0x0000002503007c0c */ /* 0x002fe2000bf03270 */
[----:B------:R-:W-:-:S04]  /*1d30*/  UISETP.NE.U32.AND UP0, UPT, UR38, 0x4, UPT ;  /* 0x000000042600788c */ /* 0x000fc8000bf05070 */
[----:B------:R-:W-:Y:S02]  /*1d40*/  USEL UR8, URZ, 0x1, UP0 ;  /* 0x000000013f087887 */ /* 0x000fe40008000000 */
[----:B------:R-:W-:Y:S02]  /*1d50*/  USEL UR38, UR38, URZ, UP0 ;  /* 0x0000003f26267287 */ /* 0x000fe40008000000 */
[----:B------:R-:W-:Y:S01]  /*1d60*/  ULOP3.LUT UR55, UR55, UR8, URZ, 0x3c, !UPT ;  /* 0x0000000837377292 */ /* 0x000fe2000f8e3c3f */
[----:B------:R-:W-:Y:S04]  /*1d70*/  HGMMA.64x64x16.F32.BF16 R56, gdesc[UR40], R56 ;  /* 0x00e00000283879f0 */ /* 0x000fe80008701838 */
[----:B------:R-:W-:Y:S01]  /*1d80*/  HGMMA.64x64x16.F32.BF16 R56, gdesc[UR32], R56 ;  /* 0x00e00000203879f0 */ /* 0x000fe20008701838 */
[----:B------:R-:W-:-:S03]  /*1d90*/  UIADD3.64 UR32, UR40, 0x202, URZ ;  /* 0x0000020228207897 */ /* 0x000fc6000fffe03f */
        /* <DEDUP_REMOVED lines=11> */
[----:B------:R-:W-:Y:S01]  /*1e50*/  UIADD3.64 UR48, UR40, 0x200, URZ ;  /* 0x0000020028307897 */ /* 0x000fe2000fffe03f */
[----:B------:R-:W-:Y:S01]  /*1e60*/  UMOV UR50, UR42 ;  /* 0x0000002a00327c82 */ /* 0x000fe20008000000 */
[----:B------:R-:W-:-:S07]  /*1e70*/  UMOV UR51, UR43 ;  /* 0x0000002b00337c82 */ /* 0x000fce0008000000 */
[----:B------:R-:W-:Y:S04]  /*1e80*/  HGMMA.64x64x16.F32.BF16 R24, gdesc[UR48], R24 ;  /* 0x00e00000301879f0 */ /* 0x000fe80008701818 */
[----:B------:R-:W-:Y:S04]  /*1e90*/  HGMMA.64x64x16.F32.BF16 R24, gdesc[UR32], R24 ;  /* 0x00e00000201879f0 */ /* 0x000fe80008701818 */
[----:B------:R-:W-:Y:S04]  /*1ea0*/  HGMMA.64x64x16.F32.BF16 R24, gdesc[UR28], R24 ;  /* 0x00e000001c1879f0 */ /* 0x000fe80008701818 */
[----:B------:R-:W-:Y:S04]  /*1eb0*/  HGMMA.64x64x16.F32.BF16 R24, gdesc[UR24], R24 ;  /* 0x00e00000181879f0 */ /* 0x000fe80008701818 */
[----:B------:R-:W-:Y:S04]  /*1ec0*/  HGMMA.64x64x16.F32.BF16 R24, gdesc[UR20], R24 ;  /* 0x00e00000141879f0 */ /* 0x000fe80008701818 */
[----:B------:R-:W-:Y:S04]  /*1ed0*/  HGMMA.64x64x16.F32.BF16 R24, gdesc[UR16], R24 ;  /* 0x00e00000101879f0 */ /* 0x000fe80008701818 */
[----:B------:R-:W-:Y:S01]  /*1ee0*/  HGMMA.64x64x16.F32.BF16 R24, gdesc[UR44], R24, gsb0 ;  /* 0x00e000002c1879f0 */ /* 0x000fe20008001818 */
[----:B------:R-:W-:Y:S05]  /*1ef0*/  @!P0 BRA `(.L_x_49) ;  /* 0xfffffff800788947 */ /* 0x000fea000383ffff */
.L_x_47:
[----:B------:R-:W-:Y:S02]  /*1f00*/  WARPGROUP.DEPBAR.LE gsb0, 0x0 ;  /* 0x00008000000079c5 */ /* 0x000fe40000010000 */
[----:B----4-:R-:W-:Y:S01]  /*1f10*/  BAR.SYNC.DEFER_BLOCKING 0x0 ;  /* 0x0000000000007b1d */ /* 0x010fe20000010000 */
[C---:B-1----:R-:W-:Y:S01]  /*1f20*/  IMAD.SHL.U32 R3, R0.reuse, 0x80, RZ ;  /* 0x0000008000037824 */ /* 0x042fe200078e00ff */
[----:B------:R-:W-:Y:S01]  /*1f30*/  ELECT P0, URZ, PT ;  /* 0x00000000003f782f */ /* 0x000fe20003800000 */
[----:B------:R-:W-:Y:S01]  /*1f40*/  IMAD.SHL.U32 R4, R0, 0x10, RZ ;  /* 0x0000001000047824 */ /* 0x000fe200078e00ff */
[----:B------:R-:W-:Y:S02]  /*1f50*/  F2FP.BF16.F32.PACK_AB R56, R57, R56 ;  /* 0x000000383938723e */ /* 0x000fe400000010ff */
[----:B------:R-:W-:Y:S01]  /*1f60*/  LOP3.LUT R3, R3, 0x780, RZ, 0xc0, !PT ;  /* 0x0000078003037812 */ /* 0x000fe200078ec0ff */
[----:B------:R-:W-:Y:S01]  /*1f70*/  UMOV UR37, UR15 ;  /* 0x0000000f00257c82 */ /* 0x000fe20008000000 */
[----:B------:R-:W-:Y:S01]  /*1f80*/  F2FP.BF16.F32.PACK_AB R57, R59, R58 ;  /* 0x0000003a3b39723e */ /* 0x000fe200000010ff */
[----:B------:R-:W-:Y:S01]  /*1f90*/  UMOV UR38, UR11 ;  /* 0x0000000b00267c82 */ /* 0x000fe20008000000 */
[----:B------:R-:W-:-:S02]  /*1fa0*/  LOP3.LUT R3, R3, 0x70, R4, 0xf8, !PT ;  /* 0x0000007003037812 */ /* 0x000fc400078ef804 */
[----:B------:R-:W-:Y:S02]  /*1fb0*/  F2FP.BF16.F32.PACK_AB R24, R25, R24 ;  /* 0x000000181918723e */ /* 0x000fe400000010ff */
[----:B------:R-:W-:Y:S01]  /*1fc0*/  LOP3.LUT R3, R3, 0x10, R0, 0x78, !PT ;  /* 0x0000001003037812 */ /* 0x000fe200078e7800 */
[----:B------:R-:W-:Y:S01]  /*1fd0*/  IMAD.SHL.U32 R0, R0, 0x40, RZ ;  /* 0x0000004000007824 */ /* 0x000fe200078e00ff */
[----:B------:R-:W-:Y:S02]  /*1fe0*/  ISETP.LT.U32.AND P0, PT, R2, 0x20, P0 ;  /* 0x000000200200780c */ /* 0x000fe40000701070 */
[----:B------:R-:W-:Y:S02]  /*1ff0*/  F2FP.BF16.F32.PACK_AB R58, R61, R60 ;  /* 0x0000003c3d3a723e */ /* 0x000fe400000010ff */
[----:B------:R-:W-:Y:S02]  /*2000*/  LOP3.LUT R0, R3, 0x1800, R0, 0xf8, !PT ;  /* 0x0000180003007812 */ /* 0x000fe400078ef800 */
[----:B------:R-:W-:Y:S01]  /*2010*/  F2FP.BF16.F32.PACK_AB R59, R63, R62 ;  /* 0x0000003e3f3b723e */ /* 0x000fe200000010ff */
[----:B------:R-:W1:Y:S02]  /*2020*/  @!P2 SYNCS.CCTL.IV [UR36+0x30000] ;  /* 0x03000000ff00a9b1 */ /* 0x000e640008000024 */
[----:B-1----:R-:W-:Y:S01]  /*2030*/  BAR.SYNC.DEFER_BLOCKING 0x0 ;  /* 0x0000000000007b1d */ /* 0x002fe20000010000 */
[C---:B------:R-:W-:Y:S01]  /*2040*/  LOP3.LUT R3, R0.reuse, 0x20, RZ, 0x3c, !PT ;  /* 0x0000002000037812 */ /* 0x040fe200078e3cff */
[C---:B------:R-:W-:Y:S01]  /*2050*/  VIADD R2, R0.reuse, UR36 ;  /* 0x0000002400027c36 */ /* 0x040fe20008000000 */
[----:B------:R-:W-:-:S02]  /*2060*/  LOP3.LUT R4, R0, 0x40, RZ, 0x3c, !PT ;  /* 0x0000004000047812 */ /* 0x000fc400078e3cff */
[----:B------:R-:W-:Y:S01]  /*2070*/  F2FP.BF16.F32.PACK_AB R64, R65, R64 ;  /* 0x000000404140723e */ /* 0x000fe200000010ff */
[----:B------:R-:W-:Y:S01]  /*2080*/  VIADD R3, R3, UR36 ;  /* 0x0000002403037c36 */ /* 0x000fe20008000000 */
[----:B------:R-:W-:Y:S01]  /*2090*/  F2FP.BF16.F32.PACK_AB R25, R27, R26 ;  /* 0x0000001a1b19723e */ /* 0x000fe200000010ff */
[----:B------:R-:W-:Y:S01]  /*20a0*/  VIADD R4, R4, UR36 ;  /* 0x0000002404047c36 */ /* 0x000fe20008000000 */
[----:B------:R-:W-:Y:S01]  /*20b0*/  F2FP.BF16.F32.PACK_AB R65, R67, R66 ;  /* 0x000000424341723e */ /* 0x000fe200000010ff */
[----:B------:R-:W-:Y:S01]  /*20c0*/  VOTEU.ANY UP0, P0 ;  /* 0x00000000003f7886 */ /* 0x000fe20000000100 */
[----:B------:R-:W-:Y:S01]  /*20d0*/  F2FP.BF16.F32.PACK_AB R26, R29, R28 ;  /* 0x0000001c1d1a723e */ /* 0x000fe200000010ff */
[----:B------:R-:W-:Y:S01]  /*20e0*/  VOTEU.ANY UP1, P0 ;  /* 0x00000000003f7886 */ /* 0x000fe20000020100 */
[----:B------:R-:W-:Y:S02]  /*20f0*/  F2FP.BF16.F32.PACK_AB R27, R31, R30 ;  /* 0x0000001e1f1b723e */ /* 0x000fe400000010ff */
[----:B------:R-:W-:Y:S01]  /*2100*/  F2FP.BF16.F32.PACK_AB R32, R33, R32 ;  /* 0x000000202120723e */ /* 0x000fe200000010ff */
[----:B---3--:R-:W-:Y:S01]  /*2110*/  @UP0 UMOV UR8, UR52 ;  /* 0x0000003400080c82 */ /* 0x008fe20008000000 */
[----:B------:R-:W-:Y:S01]  /*2120*/  LOP3.LUT R0, R0, 0x60, RZ, 0x3c, !PT ;  /* 0x0000006000007812 */ /* 0x000fe200078e3cff */
[----:B------:R-:W-:Y:S01]  /*2130*/  @UP0 UMOV UR9, UR39 ;  /* 0x0000002700090c82 */ /* 0x000fe20008000000 */
[----:B------:R-:W-:-:S02]  /*2140*/  F2FP.BF16.F32.PACK_AB R66, R69, R68 ;  /* 0x000000444542723e */ /* 0x000fc400000010ff */
[----:B------:R-:W-:Y:S01]  /*2150*/  F2FP.BF16.F32.PACK_AB R67, R71, R70 ;  /* 0x000000464743723e */ /* 0x000fe200000010ff */
[----:B------:R-:W-:Y:S01]  /*2160*/  VIADD R0, R0, UR36 ;  /* 0x0000002400007c36 */ /* 0x000fe20008000000 */
[----:B------:R-:W-:Y:S01]  /*2170*/  F2FP.BF16.F32.PACK_AB R72, R73, R72 ;  /* 0x000000484948723e */ /* 0x000fe200000010ff */
[----:B------:R-:W1:Y:S02]  /*2180*/  @!P2 SYNCS.CCTL.IV [UR36+0x30008] ;  /* 0x03000800ff00a9b1 */ /* 0x000e640008000024 */
[----:B-1----:R-:W-:Y:S01]  /*2190*/  BAR.SYNC.DEFER_BLOCKING 0x0 ;  /* 0x0000000000007b1d */ /* 0x002fe20000010000 */
[----:B------:R-:W-:Y:S02]  /*21a0*/  F2FP.BF16.F32.PACK_AB R33, R35, R34 ;  /* 0x000000222321723e */ /* 0x000fe400000010ff */
[----:B------:R-:W-:Y:S02]  /*21b0*/  F2FP.BF16.F32.PACK_AB R73, R75, R74 ;  /* 0x0000004a4b49723e */ /* 0x000fe400000010ff */
[----:B------:R-:W-:-:S02]  /*21c0*/  F2FP.BF16.F32.PACK_AB R34, R37, R36 ;  /* 0x000000242522723e */ /* 0x000fc400000010ff */
[----:B------:R-:W-:Y:S02]  /*21d0*/  F2FP.BF16.F32.PACK_AB R35, R39, R38 ;  /* 0x000000262723723e */ /* 0x000fe400000010ff */
[----:B------:R-:W-:Y:S02]  /*21e0*/  F2FP.BF16.F32.PACK_AB R40, R41, R40 ;  /* 0x000000282928723e */ /* 0x000fe400000010ff */
[----:B------:R-:W-:Y:S02]  /*21f0*/  F2FP.BF16.F32.PACK_AB R74, R77, R76 ;  /* 0x0000004c4d4a723e */ /* 0x000fe400000010ff */
[----:B------:R-:W-:Y:S02]  /*2200*/  F2FP.BF16.F32.PACK_AB R75, R79, R78 ;  /* 0x0000004e4f4b723e */ /* 0x000fe400000010ff */
[----:B------:R-:W-:Y:S02]  /*2210*/  F2FP.BF16.F32.PACK_AB R80, R81, R80 ;  /* 0x000000505150723e */ /* 0x000fe400000010ff */
[----:B------:R-:W-:-:S02]  /*2220*/  F2FP.BF16.F32.PACK_AB R41, R43, R42 ;  /* 0x0000002a2b29723e */ /* 0x000fc400000010ff */
[----:B------:R-:W-:Y:S02]  /*2230*/  F2FP.BF16.F32.PACK_AB R81, R83, R82 ;  /* 0x000000525351723e */ /* 0x000fe400000010ff */
[----:B------:R-:W-:Y:S02]  /*2240*/  F2FP.BF16.F32.PACK_AB R42, R45, R44 ;  /* 0x0000002c2d2a723e */ /* 0x000fe400000010ff */
[----:B------:R-:W-:Y:S01]  /*2250*/  F2FP.BF16.F32.PACK_AB R43, R47, R46 ;  /* 0x0000002e2f2b723e */ /* 0x000fe200000010ff */
[----:B------:R-:W1:Y:S02]  /*2260*/  @!P2 SYNCS.CCTL.IV [UR36+0x30010] ;  /* 0x03001000ff00a9b1 */ /* 0x000e640008000024 */
[----:B-1----:R-:W-:Y:S01]  /*2270*/  BAR.SYNC.DEFER_BLOCKING 0x0 ;  /* 0x0000000000007b1d */ /* 0x002fe20000010000 */
[----:B------:R-:W-:Y:S02]  /*2280*/  F2FP.BF16.F32.PACK_AB R48, R49, R48 ;  /* 0x000000303130723e */ /* 0x000fe400000010ff */
[----:B------:R-:W-:-:S02]  /*2290*/  F2FP.BF16.F32.PACK_AB R82, R85, R84 ;  /* 0x000000545552723e */ /* 0x000fc400000010ff */
[----:B------:R-:W-:Y:S02]  /*22a0*/  F2FP.BF16.F32.PACK_AB R83, R87, R86 ;  /* 0x000000565753723e */ /* 0x000fe400000010ff */
[----:B------:R-:W-:Y:S02]  /*22b0*/  F2FP.BF16.F32.PACK_AB R49, R51, R50 ;  /* 0x000000323331723e */ /* 0x000fe400000010ff */
[----:B------:R-:W-:Y:S02]  /*22c0*/  F2FP.BF16.F32.PACK_AB R50, R53, R52 ;  /* 0x000000343532723e */ /* 0x000fe400000010ff */
[----:B------:R-:W-:Y:S01]  /*22d0*/  F2FP.BF16.F32.PACK_AB R51, R55, R54 ;  /* 0x000000363733723e */ /* 0x000fe200000010ff */
[----:B------:R-:W1:Y:S02]  /*22e0*/  @!P2 SYNCS.CCTL.IV [UR36+0x30018] ;  /* 0x03001800ff00a9b1 */ /* 0x000e640008000024 */
[----:B-1----:R-:W-:Y:S04]  /*22f0*/  STSM.16.M88.4 [R2], R56 ;  /* 0x0000003802007844 */ /* 0x002fe80000000200 */
[----:B------:R-:W-:Y:S04]  /*2300*/  STSM.16.M88.4 [R2+0x2000], R24 ;  /* 0x0020001802007844 */ /* 0x000fe80000000200 */
[----:B------:R-:W-:Y:S04]  /*2310*/  STSM.16.M88.4 [R3], R64 ;  /* 0x0000004003007844 */ /* 0x000fe80000000200 */
[----:B------:R-:W-:Y:S04]  /*2320*/  STSM.16.M88.4 [R3+0x2000], R32 ;  /* 0x0020002003007844 */ /* 0x000fe80000000200 */
[----:B------:R-:W-:Y:S04]  /*2330*/  STSM.16.M88.4 [R4], R72 ;  /* 0x0000004804007844 */ /* 0x000fe80000000200 */
[----:B------:R-:W-:Y:S04]  /*2340*/  STSM.16.M88.4 [R4+0x2000], R40 ;  /* 0x0020002804007844 */ /* 0x000fe80000000200 */
[----:B------:R-:W-:Y:S04]  /*2350*/  STSM.16.M88.4 [R0], R80 ;  /* 0x0000005000007844 */ /* 0x000fe80000000200 */
[----:B------:R-:W-:Y:S01]  /*2360*/  STSM.16.M88.4 [R0+0x2000], R48 ;  /* 0x0020003000007844 */ /* 0x000fe20000000200 */
[----:B------:R1:W-:Y:S06]  /*2370*/  MEMBAR.ALL.CTA ;  /* 0x0000000000007992 */ /* 0x0003ec0000008000 */
[----:B-1----:R-:W1:Y:S02]  /*2380*/  FENCE.VIEW.ASYNC.S ;  /* 0x00000000000073c6 */ /* 0x002e640000000000 */
[----:B-1----:R-:W-:Y:S06]  /*2390*/  BAR.SYNC.DEFER_BLOCKING 0x0 ;  /* 0x0000000000007b1d */ /* 0x002fec0000010000 */
[----:B------:R1:W-:Y:S01]  /*23a0*/  @UP1 UTMASTG.2D [UR36], [UR8] ;  /* 0x00000024080013b5 */ /* 0x0003e20008008000 */
[----:B------:R0:W-:Y:S01]  /*23b0*/  UTMACMDFLUSH ;  /* 0x00000000000079b7 */ /* 0x0001e20000000000 */
[----:B------:R-:W-:-:S04]  /*23c0*/  DEPBAR.LE SB0, 0x0 ;  /* 0x000080000000791a */ /* 0x000fc80000000000 */
[----:B------:R-:W-:Y:S06]  /*23d0*/  BAR.SYNC.DEFER_BLOCKING 0x0 ;  /* 0x0000000000007b1d */ /* 0x000fec0000010000 */
[----:B-1----:R-:W-:Y:S05]  /*23e0*/  EXIT ;  /* 0x000000000000794d */ /* 0x002fea0003800000 */
.L_x_48:
[----:B------:R-:W1:Y:S02]  /*23f0*/  SYNCS.PHASECHK.TRANS64.TRYWAIT P0, [UR22+0x30000], R3 ;  /* 0x03000003ff0075a7 */ /* 0x000e640008000156 */
[----:B-1----:R-:W-:Y:S05]  /*2400*/  @!P0 BRA `(.L_x_48) ;  /* 0xfffffffc00f88947 */ /* 0x002fea000383ffff */
[----:B------:R-:W-:Y:S05]  /*2410*/  BRA `(.L_x_50) ;  /* 0xfffffff400c47947 */ /* 0x000fea000383ffff */
.L_x_51:
[----:B------:R-:W-:-:S00]  /*2420*/  BRA `(.L_x_51) ;  /* 0xfffffffc00fc7947 */ /* 0x000fc0000383ffff */
[----:B------:R-:W-:-:S00]  /*2430*/  NOP ;  /* 0x0000000000007918 */ /* 0x000fc00000000000 */
        /* <DEDUP_REMOVED lines=12> */
.L_x_52:


//--------------------- .nv.shared.gluon_wgmma    --------------------------
	.section	.nv.shared.gluon_wgmma,"aw",@nobits
	.sectionflags	@""
	.align	16
	.zero		1024


//--------------------- .nv.shared.reserved.0     --------------------------
	.section	.nv.shared.reserved.0,"aw",@nobits
	.weak		__nv_reservedSMEM_offset_0_alias
	.size		__nv_reservedSMEM_offset_0_alias, 0, 0
	.other		__nv_reservedSMEM_offset_0_alias,@"STO_CUDA_RESERVED_SHARED STV_DEFAULT"
__nv_reservedSMEM_offset_0_alias:
	.zero		0


//--------------------- .nv.constant0.gluon_wgmma --------------------------
	.section	.nv.constant0.gluon_wgmma,"a",@progbits
	.sectionflags	@""
	.align	4
.nv.constant0.gluon_wgmma:
	.zero		608


//--------------------- SYMBOLS --------------------------

	.type		.nv.reservedSmem.offset0,@object
	.size		.nv.reservedSmem.offset0,0x4
